//
// Generated by NVIDIA NVVM Compiler
//
// Compiler Build ID: CL-36424714
// Cuda compilation tools, release 13.0, V13.0.88
// Based on NVVM 20.0.0
//

.version 9.0
.target sm_100
.address_size 64

	// .globl	_Z18lowestPoint_kernelP6pointsS0_
.extern .func  (.param .b32 func_retval0) vprintf
(
	.param .b64 vprintf_param_0,
	.param .b64 vprintf_param_1
)
;
// _ZZ18lowestPoint_kernelP6pointsS0_E13shared_points has been demoted
.global .align 1 .b8 $str[26] = {77, 101, 114, 103, 101, 32, 115, 101, 113, 117, 101, 110, 116, 105, 97, 108, 32, 114, 101, 97, 99, 104, 101, 100, 10};
.global .align 1 .b8 $str$1[12] = {65, 91, 37, 100, 93, 32, 61, 32, 37, 100, 32};
.global .align 1 .b8 $str$2[2] = {10};
.global .align 1 .b8 $str$3[12] = {66, 91, 37, 100, 93, 32, 61, 32, 37, 100, 32};
.global .align 1 .b8 $str$4[12] = {67, 91, 37, 100, 93, 32, 61, 32, 37, 100, 32};
.global .align 1 .b8 $str$5[25] = {79, 114, 105, 103, 105, 110, 97, 108, 32, 100, 97, 116, 97, 32, 112, 97, 115, 115, 101, 100, 32, 110, 10, 9};
.global .align 1 .b8 $str$6[17] = {65, 91, 37, 100, 93, 32, 61, 32, 37, 100, 32, 40, 37, 100, 41, 32};
.global .align 1 .b8 $str$7[16] = {66, 91, 37, 100, 93, 32, 61, 32, 37, 100, 32, 40, 37, 100, 41};

.visible .entry _Z18lowestPoint_kernelP6pointsS0_(
	.param .u64 .ptr .align 1 _Z18lowestPoint_kernelP6pointsS0__param_0,
	.param .u64 .ptr .align 1 _Z18lowestPoint_kernelP6pointsS0__param_1
)
{
	.reg .pred 	%p<9>;
	.reg .b32 	%r<12>;
	.reg .b32 	%f<15>;
	.reg .b64 	%rd<9>;
	// demoted variable
	.shared .align 4 .b8 _ZZ18lowestPoint_kernelP6pointsS0_E13shared_points[768];
	ld.param.u64 	%rd1, [_Z18lowestPoint_kernelP6pointsS0__param_0];
	ld.param.u64 	%rd2, [_Z18lowestPoint_kernelP6pointsS0__param_1];
	mov.u32 	%r1, %ctaid.x;
	mov.u32 	%r11, %ntid.x;
	mov.u32 	%r3, %tid.x;
	mad.lo.s32 	%r4, %r1, %r11, %r3;
	setp.gt.s32 	%p1, %r4, 63;
	@%p1 bra 	$L__BB0_11;
	cvta.to.global.u64 	%rd3, %rd1;
	mul.wide.s32 	%rd4, %r4, 4;
	add.s64 	%rd5, %rd3, %rd4;
	ld.global.f32 	%f6, [%rd5];
	ld.global.f32 	%f7, [%rd5+256];
	mov.u32 	%r10, _ZZ18lowestPoint_kernelP6pointsS0_E13shared_points;
	mad.lo.s32 	%r5, %r3, 12, %r10;
	st.shared.f32 	[%r5], %f6;
	add.s32 	%r6, %r5, 4;
	st.shared.f32 	[%r5+4], %f7;
	bar.sync 	0;
	setp.lt.u32 	%p2, %r11, 2;
	@%p2 bra 	$L__BB0_9;
$L__BB0_2:
	mov.u32 	%r7, %r11;
	shr.u32 	%r11, %r7, 1;
	setp.ge.u32 	%p3, %r3, %r11;
	@%p3 bra 	$L__BB0_8;
	ld.shared.f32 	%f1, [%r6];
	mad.lo.s32 	%r9, %r11, 12, %r6;
	ld.shared.f32 	%f2, [%r9];
	setp.leu.f32 	%p4, %f1, %f2;
	@%p4 bra 	$L__BB0_5;
	ld.shared.f32 	%f14, [%r9+-4];
	bra.uni 	$L__BB0_7;
$L__BB0_5:
	sub.f32 	%f8, %f1, %f2;
	abs.f32 	%f9, %f8;
	setp.geu.f32 	%p5, %f9, 0f358637BD;
	@%p5 bra 	$L__BB0_8;
	ld.shared.f32 	%f10, [%r5];
	ld.shared.f32 	%f14, [%r9+-4];
	setp.leu.f32 	%p6, %f10, %f14;
	@%p6 bra 	$L__BB0_8;
$L__BB0_7:
	ld.shared.f32 	%f11, [%r9+4];
	st.shared.f32 	[%r5], %f14;
	st.shared.f32 	[%r5+4], %f2;
	st.shared.f32 	[%r5+8], %f11;
$L__BB0_8:
	setp.gt.u32 	%p7, %r7, 3;
	@%p7 bra 	$L__BB0_2;
$L__BB0_9:
	bar.sync 	0;
	setp.ne.s32 	%p8, %r3, 0;
	@%p8 bra 	$L__BB0_11;
	ld.shared.f32 	%f12, [_ZZ18lowestPoint_kernelP6pointsS0_E13shared_points];
	cvta.to.global.u64 	%rd6, %rd2;
	mul.wide.u32 	%rd7, %r1, 4;
	add.s64 	%rd8, %rd6, %rd7;
	st.global.f32 	[%rd8], %f12;
	ld.shared.f32 	%f13, [_ZZ18lowestPoint_kernelP6pointsS0_E13shared_points+4];
	st.global.f32 	[%rd8+256], %f13;
$L__BB0_11:
	ret;

}
	// .globl	_Z20findCosAngles_kernelP6points5point
.visible .entry _Z20findCosAngles_kernelP6points5point(
	.param .u64 .ptr .align 1 _Z20findCosAngles_kernelP6points5point_param_0,
	.param .align 4 .b8 _Z20findCosAngles_kernelP6points5point_param_1[12]
)
{
	.reg .pred 	%p<3>;
	.reg .b32 	%r<6>;
	.reg .b32 	%f<15>;
	.reg .b64 	%rd<5>;

	ld.param.f32 	%f4, [_Z20findCosAngles_kernelP6points5point_param_1+4];
	ld.param.f32 	%f3, [_Z20findCosAngles_kernelP6points5point_param_1];
	ld.param.u64 	%rd2, [_Z20findCosAngles_kernelP6points5point_param_0];
	cvta.to.global.u64 	%rd3, %rd2;
	mov.u32 	%r1, %ctaid.x;
	mov.u32 	%r2, %ntid.x;
	mov.u32 	%r3, %tid.x;
	mad.lo.s32 	%r4, %r1, %r2, %r3;
	mul.wide.s32 	%rd4, %r4, 4;
	add.s64 	%rd1, %rd3, %rd4;
	ld.global.f32 	%f6, [%rd1];
	sub.f32 	%f1, %f6, %f3;
	abs.f32 	%f7, %f1;
	setp.leu.f32 	%p1, %f7, 0f358637BD;
	@%p1 bra 	$L__BB1_3;
	ld.global.f32 	%f8, [%rd1+256];
	sub.f32 	%f2, %f8, %f4;
	abs.f32 	%f9, %f2;
	setp.leu.f32 	%p2, %f9, 0f358637BD;
	@%p2 bra 	$L__BB1_3;
	mul.f32 	%f10, %f2, %f2;
	fma.rn.f32 	%f11, %f1, %f1, %f10;
	sqrt.rn.f32 	%f12, %f11;
	fma.rn.f32 	%f13, %f2, 0f00000000, %f1;
	div.rn.f32 	%f14, %f13, %f12;
	st.global.f32 	[%rd1+512], %f14;
	bra.uni 	$L__BB1_4;
$L__BB1_3:
	mov.b32 	%r5, 2139095040;
	st.global.u32 	[%rd1+512], %r5;
$L__BB1_4:
	ret;

}
	// .globl	_Z18merge_basic_kernelPiiS_iS_
.visible .entry _Z18merge_basic_kernelPiiS_iS_(
	.param .u64 .ptr .align 1 _Z18merge_basic_kernelPiiS_iS__param_0,
	.param .u32 _Z18merge_basic_kernelPiiS_iS__param_1,
	.param .u64 .ptr .align 1 _Z18merge_basic_kernelPiiS_iS__param_2,
	.param .u32 _Z18merge_basic_kernelPiiS_iS__param_3,
	.param .u64 .ptr .align 1 _Z18merge_basic_kernelPiiS_iS__param_4
)
{
	.local .align 8 .b8 	__local_depot2[24];
	.reg .b64 	%SP;
	.reg .b64 	%SPL;
	.reg .pred 	%p<86>;
	.reg .b32 	%r<568>;
	.reg .b32 	%f<3>;
	.reg .b64 	%rd<217>;

	mov.u64 	%SPL, __local_depot2;
	cvta.local.u64 	%SP, %SPL;
	ld.param.u64 	%rd57, [_Z18merge_basic_kernelPiiS_iS__param_0];
	ld.param.u32 	%r136, [_Z18merge_basic_kernelPiiS_iS__param_1];
	ld.param.u64 	%rd58, [_Z18merge_basic_kernelPiiS_iS__param_2];
	ld.param.u32 	%r137, [_Z18merge_basic_kernelPiiS_iS__param_3];
	ld.param.u64 	%rd59, [_Z18merge_basic_kernelPiiS_iS__param_4];
	cvta.to.global.u64 	%rd1, %rd59;
	cvta.to.global.u64 	%rd2, %rd58;
	cvta.to.global.u64 	%rd3, %rd57;
	add.u64 	%rd60, %SP, 8;
	add.u64 	%rd4, %SPL, 8;
	mov.u32 	%r138, %ctaid.x;
	mov.u32 	%r1, %ntid.x;
	mov.u32 	%r139, %tid.x;
	mad.lo.s32 	%r2, %r138, %r1, %r139;
	mov.u64 	%rd61, $str$5;
	cvta.global.u64 	%rd62, %rd61;
	{ // callseq 0, 0
	.param .b64 param0;
	st.param.b64 	[param0], %rd62;
	.param .b64 param1;
	st.param.b64 	[param1], 0;
	.param .b32 retval0;
	call.uni (retval0), 
	vprintf, 
	(
	param0, 
	param1
	);
	ld.param.b32 	%r140, [retval0];
	} // callseq 0
	setp.lt.s32 	%p3, %r136, 1;
	@%p3 bra 	$L__BB2_13;
	setp.lt.u32 	%p4, %r136, 16;
	mov.b32 	%r515, 0;
	@%p4 bra 	$L__BB2_4;
	add.s64 	%rd202, %rd3, 32;
	mov.b32 	%r513, 0;
	mov.u64 	%rd63, $str$6;
	and.b32  	%r515, %r136, 2147483632;
$L__BB2_3:
	.pragma "nounroll";
	ld.global.u32 	%r144, [%rd202+-32];
	st.local.v2.u32 	[%rd4], {%r513, %r144};
	st.local.u32 	[%rd4+8], %r2;
	cvta.global.u64 	%rd64, %rd63;
	{ // callseq 1, 0
	.param .b64 param0;
	st.param.b64 	[param0], %rd64;
	.param .b64 param1;
	st.param.b64 	[param1], %rd60;
	.param .b32 retval0;
	call.uni (retval0), 
	vprintf, 
	(
	param0, 
	param1
	);
	ld.param.b32 	%r145, [retval0];
	} // callseq 1
	ld.global.u32 	%r147, [%rd202+-28];
	add.s32 	%r148, %r513, 1;
	st.local.v2.u32 	[%rd4], {%r148, %r147};
	st.local.u32 	[%rd4+8], %r2;
	{ // callseq 2, 0
	.param .b64 param0;
	st.param.b64 	[param0], %rd64;
	.param .b64 param1;
	st.param.b64 	[param1], %rd60;
	.param .b32 retval0;
	call.uni (retval0), 
	vprintf, 
	(
	param0, 
	param1
	);
	ld.param.b32 	%r149, [retval0];
	} // callseq 2
	ld.global.u32 	%r151, [%rd202+-24];
	add.s32 	%r152, %r513, 2;
	st.local.v2.u32 	[%rd4], {%r152, %r151};
	st.local.u32 	[%rd4+8], %r2;
	{ // callseq 3, 0
	.param .b64 param0;
	st.param.b64 	[param0], %rd64;
	.param .b64 param1;
	st.param.b64 	[param1], %rd60;
	.param .b32 retval0;
	call.uni (retval0), 
	vprintf, 
	(
	param0, 
	param1
	);
	ld.param.b32 	%r153, [retval0];
	} // callseq 3
	ld.global.u32 	%r155, [%rd202+-20];
	add.s32 	%r156, %r513, 3;
	st.local.v2.u32 	[%rd4], {%r156, %r155};
	st.local.u32 	[%rd4+8], %r2;
	{ // callseq 4, 0
	.param .b64 param0;
	st.param.b64 	[param0], %rd64;
	.param .b64 param1;
	st.param.b64 	[param1], %rd60;
	.param .b32 retval0;
	call.uni (retval0), 
	vprintf, 
	(
	param0, 
	param1
	);
	ld.param.b32 	%r157, [retval0];
	} // callseq 4
	ld.global.u32 	%r159, [%rd202+-16];
	add.s32 	%r160, %r513, 4;
	st.local.v2.u32 	[%rd4], {%r160, %r159};
	st.local.u32 	[%rd4+8], %r2;
	{ // callseq 5, 0
	.param .b64 param0;
	st.param.b64 	[param0], %rd64;
	.param .b64 param1;
	st.param.b64 	[param1], %rd60;
	.param .b32 retval0;
	call.uni (retval0), 
	vprintf, 
	(
	param0, 
	param1
	);
	ld.param.b32 	%r161, [retval0];
	} // callseq 5
	ld.global.u32 	%r163, [%rd202+-12];
	add.s32 	%r164, %r513, 5;
	st.local.v2.u32 	[%rd4], {%r164, %r163};
	st.local.u32 	[%rd4+8], %r2;
	{ // callseq 6, 0
	.param .b64 param0;
	st.param.b64 	[param0], %rd64;
	.param .b64 param1;
	st.param.b64 	[param1], %rd60;
	.param .b32 retval0;
	call.uni (retval0), 
	vprintf, 
	(
	param0, 
	param1
	);
	ld.param.b32 	%r165, [retval0];
	} // callseq 6
	ld.global.u32 	%r167, [%rd202+-8];
	add.s32 	%r168, %r513, 6;
	st.local.v2.u32 	[%rd4], {%r168, %r167};
	st.local.u32 	[%rd4+8], %r2;
	{ // callseq 7, 0
	.param .b64 param0;
	st.param.b64 	[param0], %rd64;
	.param .b64 param1;
	st.param.b64 	[param1], %rd60;
	.param .b32 retval0;
	call.uni (retval0), 
	vprintf, 
	(
	param0, 
	param1
	);
	ld.param.b32 	%r169, [retval0];
	} // callseq 7
	ld.global.u32 	%r171, [%rd202+-4];
	add.s32 	%r172, %r513, 7;
	st.local.v2.u32 	[%rd4], {%r172, %r171};
	st.local.u32 	[%rd4+8], %r2;
	{ // callseq 8, 0
	.param .b64 param0;
	st.param.b64 	[param0], %rd64;
	.param .b64 param1;
	st.param.b64 	[param1], %rd60;
	.param .b32 retval0;
	call.uni (retval0), 
	vprintf, 
	(
	param0, 
	param1
	);
	ld.param.b32 	%r173, [retval0];
	} // callseq 8
	ld.global.u32 	%r175, [%rd202];
	add.s32 	%r176, %r513, 8;
	st.local.v2.u32 	[%rd4], {%r176, %r175};
	st.local.u32 	[%rd4+8], %r2;
	{ // callseq 9, 0
	.param .b64 param0;
	st.param.b64 	[param0], %rd64;
	.param .b64 param1;
	st.param.b64 	[param1], %rd60;
	.param .b32 retval0;
	call.uni (retval0), 
	vprintf, 
	(
	param0, 
	param1
	);
	ld.param.b32 	%r177, [retval0];
	} // callseq 9
	ld.global.u32 	%r179, [%rd202+4];
	add.s32 	%r180, %r513, 9;
	st.local.v2.u32 	[%rd4], {%r180, %r179};
	st.local.u32 	[%rd4+8], %r2;
	{ // callseq 10, 0
	.param .b64 param0;
	st.param.b64 	[param0], %rd64;
	.param .b64 param1;
	st.param.b64 	[param1], %rd60;
	.param .b32 retval0;
	call.uni (retval0), 
	vprintf, 
	(
	param0, 
	param1
	);
	ld.param.b32 	%r181, [retval0];
	} // callseq 10
	ld.global.u32 	%r183, [%rd202+8];
	add.s32 	%r184, %r513, 10;
	st.local.v2.u32 	[%rd4], {%r184, %r183};
	st.local.u32 	[%rd4+8], %r2;
	{ // callseq 11, 0
	.param .b64 param0;
	st.param.b64 	[param0], %rd64;
	.param .b64 param1;
	st.param.b64 	[param1], %rd60;
	.param .b32 retval0;
	call.uni (retval0), 
	vprintf, 
	(
	param0, 
	param1
	);
	ld.param.b32 	%r185, [retval0];
	} // callseq 11
	ld.global.u32 	%r187, [%rd202+12];
	add.s32 	%r188, %r513, 11;
	st.local.v2.u32 	[%rd4], {%r188, %r187};
	st.local.u32 	[%rd4+8], %r2;
	{ // callseq 12, 0
	.param .b64 param0;
	st.param.b64 	[param0], %rd64;
	.param .b64 param1;
	st.param.b64 	[param1], %rd60;
	.param .b32 retval0;
	call.uni (retval0), 
	vprintf, 
	(
	param0, 
	param1
	);
	ld.param.b32 	%r189, [retval0];
	} // callseq 12
	ld.global.u32 	%r191, [%rd202+16];
	add.s32 	%r192, %r513, 12;
	st.local.v2.u32 	[%rd4], {%r192, %r191};
	st.local.u32 	[%rd4+8], %r2;
	{ // callseq 13, 0
	.param .b64 param0;
	st.param.b64 	[param0], %rd64;
	.param .b64 param1;
	st.param.b64 	[param1], %rd60;
	.param .b32 retval0;
	call.uni (retval0), 
	vprintf, 
	(
	param0, 
	param1
	);
	ld.param.b32 	%r193, [retval0];
	} // callseq 13
	ld.global.u32 	%r195, [%rd202+20];
	add.s32 	%r196, %r513, 13;
	st.local.v2.u32 	[%rd4], {%r196, %r195};
	st.local.u32 	[%rd4+8], %r2;
	{ // callseq 14, 0
	.param .b64 param0;
	st.param.b64 	[param0], %rd64;
	.param .b64 param1;
	st.param.b64 	[param1], %rd60;
	.param .b32 retval0;
	call.uni (retval0), 
	vprintf, 
	(
	param0, 
	param1
	);
	ld.param.b32 	%r197, [retval0];
	} // callseq 14
	ld.global.u32 	%r199, [%rd202+24];
	add.s32 	%r200, %r513, 14;
	st.local.v2.u32 	[%rd4], {%r200, %r199};
	st.local.u32 	[%rd4+8], %r2;
	{ // callseq 15, 0
	.param .b64 param0;
	st.param.b64 	[param0], %rd64;
	.param .b64 param1;
	st.param.b64 	[param1], %rd60;
	.param .b32 retval0;
	call.uni (retval0), 
	vprintf, 
	(
	param0, 
	param1
	);
	ld.param.b32 	%r201, [retval0];
	} // callseq 15
	ld.global.u32 	%r203, [%rd202+28];
	add.s32 	%r204, %r513, 15;
	st.local.v2.u32 	[%rd4], {%r204, %r203};
	st.local.u32 	[%rd4+8], %r2;
	{ // callseq 16, 0
	.param .b64 param0;
	st.param.b64 	[param0], %rd64;
	.param .b64 param1;
	st.param.b64 	[param1], %rd60;
	.param .b32 retval0;
	call.uni (retval0), 
	vprintf, 
	(
	param0, 
	param1
	);
	ld.param.b32 	%r205, [retval0];
	} // callseq 16
	add.s64 	%rd202, %rd202, 64;
	add.s32 	%r513, %r513, 16;
	setp.ne.s32 	%p5, %r513, %r515;
	@%p5 bra 	$L__BB2_3;
$L__BB2_4:
	and.b32  	%r7, %r136, 15;
	setp.eq.s32 	%p6, %r7, 0;
	@%p6 bra 	$L__BB2_13;
	and.b32  	%r8, %r136, 7;
	setp.lt.u32 	%p7, %r7, 8;
	@%p7 bra 	$L__BB2_7;
	mul.wide.u32 	%rd66, %r515, 4;
	add.s64 	%rd67, %rd3, %rd66;
	ld.global.u32 	%r207, [%rd67];
	st.local.v2.u32 	[%rd4], {%r515, %r207};
	st.local.u32 	[%rd4+8], %r2;
	mov.u64 	%rd68, $str$6;
	cvta.global.u64 	%rd69, %rd68;
	add.u64 	%rd70, %SP, 8;
	{ // callseq 17, 0
	.param .b64 param0;
	st.param.b64 	[param0], %rd69;
	.param .b64 param1;
	st.param.b64 	[param1], %rd70;
	.param .b32 retval0;
	call.uni (retval0), 
	vprintf, 
	(
	param0, 
	param1
	);
	ld.param.b32 	%r208, [retval0];
	} // callseq 17
	add.s32 	%r210, %r515, 1;
	ld.global.u32 	%r211, [%rd67+4];
	st.local.v2.u32 	[%rd4], {%r210, %r211};
	st.local.u32 	[%rd4+8], %r2;
	{ // callseq 18, 0
	.param .b64 param0;
	st.param.b64 	[param0], %rd69;
	.param .b64 param1;
	st.param.b64 	[param1], %rd70;
	.param .b32 retval0;
	call.uni (retval0), 
	vprintf, 
	(
	param0, 
	param1
	);
	ld.param.b32 	%r212, [retval0];
	} // callseq 18
	add.s32 	%r214, %r515, 2;
	ld.global.u32 	%r215, [%rd67+8];
	st.local.v2.u32 	[%rd4], {%r214, %r215};
	st.local.u32 	[%rd4+8], %r2;
	{ // callseq 19, 0
	.param .b64 param0;
	st.param.b64 	[param0], %rd69;
	.param .b64 param1;
	st.param.b64 	[param1], %rd70;
	.param .b32 retval0;
	call.uni (retval0), 
	vprintf, 
	(
	param0, 
	param1
	);
	ld.param.b32 	%r216, [retval0];
	} // callseq 19
	add.s32 	%r218, %r515, 3;
	ld.global.u32 	%r219, [%rd67+12];
	st.local.v2.u32 	[%rd4], {%r218, %r219};
	st.local.u32 	[%rd4+8], %r2;
	{ // callseq 20, 0
	.param .b64 param0;
	st.param.b64 	[param0], %rd69;
	.param .b64 param1;
	st.param.b64 	[param1], %rd70;
	.param .b32 retval0;
	call.uni (retval0), 
	vprintf, 
	(
	param0, 
	param1
	);
	ld.param.b32 	%r220, [retval0];
	} // callseq 20
	add.s32 	%r222, %r515, 4;
	ld.global.u32 	%r223, [%rd67+16];
	st.local.v2.u32 	[%rd4], {%r222, %r223};
	st.local.u32 	[%rd4+8], %r2;
	{ // callseq 21, 0
	.param .b64 param0;
	st.param.b64 	[param0], %rd69;
	.param .b64 param1;
	st.param.b64 	[param1], %rd70;
	.param .b32 retval0;
	call.uni (retval0), 
	vprintf, 
	(
	param0, 
	param1
	);
	ld.param.b32 	%r224, [retval0];
	} // callseq 21
	add.s32 	%r226, %r515, 5;
	ld.global.u32 	%r227, [%rd67+20];
	st.local.v2.u32 	[%rd4], {%r226, %r227};
	st.local.u32 	[%rd4+8], %r2;
	{ // callseq 22, 0
	.param .b64 param0;
	st.param.b64 	[param0], %rd69;
	.param .b64 param1;
	st.param.b64 	[param1], %rd70;
	.param .b32 retval0;
	call.uni (retval0), 
	vprintf, 
	(
	param0, 
	param1
	);
	ld.param.b32 	%r228, [retval0];
	} // callseq 22
	add.s32 	%r230, %r515, 6;
	ld.global.u32 	%r231, [%rd67+24];
	st.local.v2.u32 	[%rd4], {%r230, %r231};
	st.local.u32 	[%rd4+8], %r2;
	{ // callseq 23, 0
	.param .b64 param0;
	st.param.b64 	[param0], %rd69;
	.param .b64 param1;
	st.param.b64 	[param1], %rd70;
	.param .b32 retval0;
	call.uni (retval0), 
	vprintf, 
	(
	param0, 
	param1
	);
	ld.param.b32 	%r232, [retval0];
	} // callseq 23
	add.s32 	%r234, %r515, 7;
	ld.global.u32 	%r235, [%rd67+28];
	st.local.v2.u32 	[%rd4], {%r234, %r235};
	st.local.u32 	[%rd4+8], %r2;
	{ // callseq 24, 0
	.param .b64 param0;
	st.param.b64 	[param0], %rd69;
	.param .b64 param1;
	st.param.b64 	[param1], %rd70;
	.param .b32 retval0;
	call.uni (retval0), 
	vprintf, 
	(
	param0, 
	param1
	);
	ld.param.b32 	%r236, [retval0];
	} // callseq 24
	add.s32 	%r515, %r515, 8;
$L__BB2_7:
	setp.eq.s32 	%p8, %r8, 0;
	@%p8 bra 	$L__BB2_13;
	and.b32  	%r11, %r136, 3;
	setp.lt.u32 	%p9, %r8, 4;
	@%p9 bra 	$L__BB2_10;
	mul.wide.u32 	%rd71, %r515, 4;
	add.s64 	%rd72, %rd3, %rd71;
	ld.global.u32 	%r238, [%rd72];
	st.local.v2.u32 	[%rd4], {%r515, %r238};
	st.local.u32 	[%rd4+8], %r2;
	mov.u64 	%rd73, $str$6;
	cvta.global.u64 	%rd74, %rd73;
	add.u64 	%rd75, %SP, 8;
	{ // callseq 25, 0
	.param .b64 param0;
	st.param.b64 	[param0], %rd74;
	.param .b64 param1;
	st.param.b64 	[param1], %rd75;
	.param .b32 retval0;
	call.uni (retval0), 
	vprintf, 
	(
	param0, 
	param1
	);
	ld.param.b32 	%r239, [retval0];
	} // callseq 25
	add.s32 	%r241, %r515, 1;
	ld.global.u32 	%r242, [%rd72+4];
	st.local.v2.u32 	[%rd4], {%r241, %r242};
	st.local.u32 	[%rd4+8], %r2;
	{ // callseq 26, 0
	.param .b64 param0;
	st.param.b64 	[param0], %rd74;
	.param .b64 param1;
	st.param.b64 	[param1], %rd75;
	.param .b32 retval0;
	call.uni (retval0), 
	vprintf, 
	(
	param0, 
	param1
	);
	ld.param.b32 	%r243, [retval0];
	} // callseq 26
	add.s32 	%r245, %r515, 2;
	ld.global.u32 	%r246, [%rd72+8];
	st.local.v2.u32 	[%rd4], {%r245, %r246};
	st.local.u32 	[%rd4+8], %r2;
	{ // callseq 27, 0
	.param .b64 param0;
	st.param.b64 	[param0], %rd74;
	.param .b64 param1;
	st.param.b64 	[param1], %rd75;
	.param .b32 retval0;
	call.uni (retval0), 
	vprintf, 
	(
	param0, 
	param1
	);
	ld.param.b32 	%r247, [retval0];
	} // callseq 27
	add.s32 	%r249, %r515, 3;
	ld.global.u32 	%r250, [%rd72+12];
	st.local.v2.u32 	[%rd4], {%r249, %r250};
	st.local.u32 	[%rd4+8], %r2;
	{ // callseq 28, 0
	.param .b64 param0;
	st.param.b64 	[param0], %rd74;
	.param .b64 param1;
	st.param.b64 	[param1], %rd75;
	.param .b32 retval0;
	call.uni (retval0), 
	vprintf, 
	(
	param0, 
	param1
	);
	ld.param.b32 	%r251, [retval0];
	} // callseq 28
	add.s32 	%r515, %r515, 4;
$L__BB2_10:
	setp.eq.s32 	%p10, %r11, 0;
	@%p10 bra 	$L__BB2_13;
	mul.wide.u32 	%rd76, %r515, 4;
	add.s64 	%rd203, %rd3, %rd76;
	neg.s32 	%r517, %r11;
	mov.u64 	%rd77, $str$6;
	add.u64 	%rd79, %SP, 8;
$L__BB2_12:
	.pragma "nounroll";
	ld.global.u32 	%r253, [%rd203];
	st.local.v2.u32 	[%rd4], {%r515, %r253};
	st.local.u32 	[%rd4+8], %r2;
	cvta.global.u64 	%rd78, %rd77;
	{ // callseq 29, 0
	.param .b64 param0;
	st.param.b64 	[param0], %rd78;
	.param .b64 param1;
	st.param.b64 	[param1], %rd79;
	.param .b32 retval0;
	call.uni (retval0), 
	vprintf, 
	(
	param0, 
	param1
	);
	ld.param.b32 	%r254, [retval0];
	} // callseq 29
	add.s32 	%r515, %r515, 1;
	add.s64 	%rd203, %rd203, 4;
	add.s32 	%r517, %r517, 1;
	setp.ne.s32 	%p11, %r517, 0;
	@%p11 bra 	$L__BB2_12;
$L__BB2_13:
	mov.u64 	%rd80, $str$2;
	cvta.global.u64 	%rd81, %rd80;
	{ // callseq 30, 0
	.param .b64 param0;
	st.param.b64 	[param0], %rd81;
	.param .b64 param1;
	st.param.b64 	[param1], 0;
	.param .b32 retval0;
	call.uni (retval0), 
	vprintf, 
	(
	param0, 
	param1
	);
	ld.param.b32 	%r256, [retval0];
	} // callseq 30
	setp.lt.s32 	%p12, %r137, 1;
	@%p12 bra 	$L__BB2_26;
	setp.lt.u32 	%p13, %r137, 16;
	mov.b32 	%r521, 0;
	@%p13 bra 	$L__BB2_17;
	add.s64 	%rd204, %rd2, 32;
	mov.b32 	%r519, 0;
	mov.u64 	%rd82, $str$7;
	add.u64 	%rd84, %SP, 8;
	and.b32  	%r521, %r137, 2147483632;
$L__BB2_16:
	.pragma "nounroll";
	ld.global.u32 	%r260, [%rd204+-32];
	st.local.v2.u32 	[%rd4], {%r519, %r260};
	st.local.u32 	[%rd4+8], %r2;
	cvta.global.u64 	%rd83, %rd82;
	{ // callseq 31, 0
	.param .b64 param0;
	st.param.b64 	[param0], %rd83;
	.param .b64 param1;
	st.param.b64 	[param1], %rd84;
	.param .b32 retval0;
	call.uni (retval0), 
	vprintf, 
	(
	param0, 
	param1
	);
	ld.param.b32 	%r261, [retval0];
	} // callseq 31
	ld.global.u32 	%r263, [%rd204+-28];
	add.s32 	%r264, %r519, 1;
	st.local.v2.u32 	[%rd4], {%r264, %r263};
	st.local.u32 	[%rd4+8], %r2;
	{ // callseq 32, 0
	.param .b64 param0;
	st.param.b64 	[param0], %rd83;
	.param .b64 param1;
	st.param.b64 	[param1], %rd84;
	.param .b32 retval0;
	call.uni (retval0), 
	vprintf, 
	(
	param0, 
	param1
	);
	ld.param.b32 	%r265, [retval0];
	} // callseq 32
	ld.global.u32 	%r267, [%rd204+-24];
	add.s32 	%r268, %r519, 2;
	st.local.v2.u32 	[%rd4], {%r268, %r267};
	st.local.u32 	[%rd4+8], %r2;
	{ // callseq 33, 0
	.param .b64 param0;
	st.param.b64 	[param0], %rd83;
	.param .b64 param1;
	st.param.b64 	[param1], %rd84;
	.param .b32 retval0;
	call.uni (retval0), 
	vprintf, 
	(
	param0, 
	param1
	);
	ld.param.b32 	%r269, [retval0];
	} // callseq 33
	ld.global.u32 	%r271, [%rd204+-20];
	add.s32 	%r272, %r519, 3;
	st.local.v2.u32 	[%rd4], {%r272, %r271};
	st.local.u32 	[%rd4+8], %r2;
	{ // callseq 34, 0
	.param .b64 param0;
	st.param.b64 	[param0], %rd83;
	.param .b64 param1;
	st.param.b64 	[param1], %rd84;
	.param .b32 retval0;
	call.uni (retval0), 
	vprintf, 
	(
	param0, 
	param1
	);
	ld.param.b32 	%r273, [retval0];
	} // callseq 34
	ld.global.u32 	%r275, [%rd204+-16];
	add.s32 	%r276, %r519, 4;
	st.local.v2.u32 	[%rd4], {%r276, %r275};
	st.local.u32 	[%rd4+8], %r2;
	{ // callseq 35, 0
	.param .b64 param0;
	st.param.b64 	[param0], %rd83;
	.param .b64 param1;
	st.param.b64 	[param1], %rd84;
	.param .b32 retval0;
	call.uni (retval0), 
	vprintf, 
	(
	param0, 
	param1
	);
	ld.param.b32 	%r277, [retval0];
	} // callseq 35
	ld.global.u32 	%r279, [%rd204+-12];
	add.s32 	%r280, %r519, 5;
	st.local.v2.u32 	[%rd4], {%r280, %r279};
	st.local.u32 	[%rd4+8], %r2;
	{ // callseq 36, 0
	.param .b64 param0;
	st.param.b64 	[param0], %rd83;
	.param .b64 param1;
	st.param.b64 	[param1], %rd84;
	.param .b32 retval0;
	call.uni (retval0), 
	vprintf, 
	(
	param0, 
	param1
	);
	ld.param.b32 	%r281, [retval0];
	} // callseq 36
	ld.global.u32 	%r283, [%rd204+-8];
	add.s32 	%r284, %r519, 6;
	st.local.v2.u32 	[%rd4], {%r284, %r283};
	st.local.u32 	[%rd4+8], %r2;
	{ // callseq 37, 0
	.param .b64 param0;
	st.param.b64 	[param0], %rd83;
	.param .b64 param1;
	st.param.b64 	[param1], %rd84;
	.param .b32 retval0;
	call.uni (retval0), 
	vprintf, 
	(
	param0, 
	param1
	);
	ld.param.b32 	%r285, [retval0];
	} // callseq 37
	ld.global.u32 	%r287, [%rd204+-4];
	add.s32 	%r288, %r519, 7;
	st.local.v2.u32 	[%rd4], {%r288, %r287};
	st.local.u32 	[%rd4+8], %r2;
	{ // callseq 38, 0
	.param .b64 param0;
	st.param.b64 	[param0], %rd83;
	.param .b64 param1;
	st.param.b64 	[param1], %rd84;
	.param .b32 retval0;
	call.uni (retval0), 
	vprintf, 
	(
	param0, 
	param1
	);
	ld.param.b32 	%r289, [retval0];
	} // callseq 38
	ld.global.u32 	%r291, [%rd204];
	add.s32 	%r292, %r519, 8;
	st.local.v2.u32 	[%rd4], {%r292, %r291};
	st.local.u32 	[%rd4+8], %r2;
	{ // callseq 39, 0
	.param .b64 param0;
	st.param.b64 	[param0], %rd83;
	.param .b64 param1;
	st.param.b64 	[param1], %rd84;
	.param .b32 retval0;
	call.uni (retval0), 
	vprintf, 
	(
	param0, 
	param1
	);
	ld.param.b32 	%r293, [retval0];
	} // callseq 39
	ld.global.u32 	%r295, [%rd204+4];
	add.s32 	%r296, %r519, 9;
	st.local.v2.u32 	[%rd4], {%r296, %r295};
	st.local.u32 	[%rd4+8], %r2;
	{ // callseq 40, 0
	.param .b64 param0;
	st.param.b64 	[param0], %rd83;
	.param .b64 param1;
	st.param.b64 	[param1], %rd84;
	.param .b32 retval0;
	call.uni (retval0), 
	vprintf, 
	(
	param0, 
	param1
	);
	ld.param.b32 	%r297, [retval0];
	} // callseq 40
	ld.global.u32 	%r299, [%rd204+8];
	add.s32 	%r300, %r519, 10;
	st.local.v2.u32 	[%rd4], {%r300, %r299};
	st.local.u32 	[%rd4+8], %r2;
	{ // callseq 41, 0
	.param .b64 param0;
	st.param.b64 	[param0], %rd83;
	.param .b64 param1;
	st.param.b64 	[param1], %rd84;
	.param .b32 retval0;
	call.uni (retval0), 
	vprintf, 
	(
	param0, 
	param1
	);
	ld.param.b32 	%r301, [retval0];
	} // callseq 41
	ld.global.u32 	%r303, [%rd204+12];
	add.s32 	%r304, %r519, 11;
	st.local.v2.u32 	[%rd4], {%r304, %r303};
	st.local.u32 	[%rd4+8], %r2;
	{ // callseq 42, 0
	.param .b64 param0;
	st.param.b64 	[param0], %rd83;
	.param .b64 param1;
	st.param.b64 	[param1], %rd84;
	.param .b32 retval0;
	call.uni (retval0), 
	vprintf, 
	(
	param0, 
	param1
	);
	ld.param.b32 	%r305, [retval0];
	} // callseq 42
	ld.global.u32 	%r307, [%rd204+16];
	add.s32 	%r308, %r519, 12;
	st.local.v2.u32 	[%rd4], {%r308, %r307};
	st.local.u32 	[%rd4+8], %r2;
	{ // callseq 43, 0
	.param .b64 param0;
	st.param.b64 	[param0], %rd83;
	.param .b64 param1;
	st.param.b64 	[param1], %rd84;
	.param .b32 retval0;
	call.uni (retval0), 
	vprintf, 
	(
	param0, 
	param1
	);
	ld.param.b32 	%r309, [retval0];
	} // callseq 43
	ld.global.u32 	%r311, [%rd204+20];
	add.s32 	%r312, %r519, 13;
	st.local.v2.u32 	[%rd4], {%r312, %r311};
	st.local.u32 	[%rd4+8], %r2;
	{ // callseq 44, 0
	.param .b64 param0;
	st.param.b64 	[param0], %rd83;
	.param .b64 param1;
	st.param.b64 	[param1], %rd84;
	.param .b32 retval0;
	call.uni (retval0), 
	vprintf, 
	(
	param0, 
	param1
	);
	ld.param.b32 	%r313, [retval0];
	} // callseq 44
	ld.global.u32 	%r315, [%rd204+24];
	add.s32 	%r316, %r519, 14;
	st.local.v2.u32 	[%rd4], {%r316, %r315};
	st.local.u32 	[%rd4+8], %r2;
	{ // callseq 45, 0
	.param .b64 param0;
	st.param.b64 	[param0], %rd83;
	.param .b64 param1;
	st.param.b64 	[param1], %rd84;
	.param .b32 retval0;
	call.uni (retval0), 
	vprintf, 
	(
	param0, 
	param1
	);
	ld.param.b32 	%r317, [retval0];
	} // callseq 45
	ld.global.u32 	%r319, [%rd204+28];
	add.s32 	%r320, %r519, 15;
	st.local.v2.u32 	[%rd4], {%r320, %r319};
	st.local.u32 	[%rd4+8], %r2;
	{ // callseq 46, 0
	.param .b64 param0;
	st.param.b64 	[param0], %rd83;
	.param .b64 param1;
	st.param.b64 	[param1], %rd84;
	.param .b32 retval0;
	call.uni (retval0), 
	vprintf, 
	(
	param0, 
	param1
	);
	ld.param.b32 	%r321, [retval0];
	} // callseq 46
	add.s64 	%rd204, %rd204, 64;
	add.s32 	%r519, %r519, 16;
	setp.ne.s32 	%p14, %r519, %r521;
	@%p14 bra 	$L__BB2_16;
$L__BB2_17:
	and.b32  	%r23, %r137, 15;
	setp.eq.s32 	%p15, %r23, 0;
	@%p15 bra 	$L__BB2_26;
	and.b32  	%r24, %r137, 7;
	setp.lt.u32 	%p16, %r23, 8;
	@%p16 bra 	$L__BB2_20;
	mul.wide.u32 	%rd85, %r521, 4;
	add.s64 	%rd86, %rd2, %rd85;
	ld.global.u32 	%r323, [%rd86];
	st.local.v2.u32 	[%rd4], {%r521, %r323};
	st.local.u32 	[%rd4+8], %r2;
	mov.u64 	%rd87, $str$7;
	cvta.global.u64 	%rd88, %rd87;
	add.u64 	%rd89, %SP, 8;
	{ // callseq 47, 0
	.param .b64 param0;
	st.param.b64 	[param0], %rd88;
	.param .b64 param1;
	st.param.b64 	[param1], %rd89;
	.param .b32 retval0;
	call.uni (retval0), 
	vprintf, 
	(
	param0, 
	param1
	);
	ld.param.b32 	%r324, [retval0];
	} // callseq 47
	add.s32 	%r326, %r521, 1;
	ld.global.u32 	%r327, [%rd86+4];
	st.local.v2.u32 	[%rd4], {%r326, %r327};
	st.local.u32 	[%rd4+8], %r2;
	{ // callseq 48, 0
	.param .b64 param0;
	st.param.b64 	[param0], %rd88;
	.param .b64 param1;
	st.param.b64 	[param1], %rd89;
	.param .b32 retval0;
	call.uni (retval0), 
	vprintf, 
	(
	param0, 
	param1
	);
	ld.param.b32 	%r328, [retval0];
	} // callseq 48
	add.s32 	%r330, %r521, 2;
	ld.global.u32 	%r331, [%rd86+8];
	st.local.v2.u32 	[%rd4], {%r330, %r331};
	st.local.u32 	[%rd4+8], %r2;
	{ // callseq 49, 0
	.param .b64 param0;
	st.param.b64 	[param0], %rd88;
	.param .b64 param1;
	st.param.b64 	[param1], %rd89;
	.param .b32 retval0;
	call.uni (retval0), 
	vprintf, 
	(
	param0, 
	param1
	);
	ld.param.b32 	%r332, [retval0];
	} // callseq 49
	add.s32 	%r334, %r521, 3;
	ld.global.u32 	%r335, [%rd86+12];
	st.local.v2.u32 	[%rd4], {%r334, %r335};
	st.local.u32 	[%rd4+8], %r2;
	{ // callseq 50, 0
	.param .b64 param0;
	st.param.b64 	[param0], %rd88;
	.param .b64 param1;
	st.param.b64 	[param1], %rd89;
	.param .b32 retval0;
	call.uni (retval0), 
	vprintf, 
	(
	param0, 
	param1
	);
	ld.param.b32 	%r336, [retval0];
	} // callseq 50
	add.s32 	%r338, %r521, 4;
	ld.global.u32 	%r339, [%rd86+16];
	st.local.v2.u32 	[%rd4], {%r338, %r339};
	st.local.u32 	[%rd4+8], %r2;
	{ // callseq 51, 0
	.param .b64 param0;
	st.param.b64 	[param0], %rd88;
	.param .b64 param1;
	st.param.b64 	[param1], %rd89;
	.param .b32 retval0;
	call.uni (retval0), 
	vprintf, 
	(
	param0, 
	param1
	);
	ld.param.b32 	%r340, [retval0];
	} // callseq 51
	add.s32 	%r342, %r521, 5;
	ld.global.u32 	%r343, [%rd86+20];
	st.local.v2.u32 	[%rd4], {%r342, %r343};
	st.local.u32 	[%rd4+8], %r2;
	{ // callseq 52, 0
	.param .b64 param0;
	st.param.b64 	[param0], %rd88;
	.param .b64 param1;
	st.param.b64 	[param1], %rd89;
	.param .b32 retval0;
	call.uni (retval0), 
	vprintf, 
	(
	param0, 
	param1
	);
	ld.param.b32 	%r344, [retval0];
	} // callseq 52
	add.s32 	%r346, %r521, 6;
	ld.global.u32 	%r347, [%rd86+24];
	st.local.v2.u32 	[%rd4], {%r346, %r347};
	st.local.u32 	[%rd4+8], %r2;
	{ // callseq 53, 0
	.param .b64 param0;
	st.param.b64 	[param0], %rd88;
	.param .b64 param1;
	st.param.b64 	[param1], %rd89;
	.param .b32 retval0;
	call.uni (retval0), 
	vprintf, 
	(
	param0, 
	param1
	);
	ld.param.b32 	%r348, [retval0];
	} // callseq 53
	add.s32 	%r350, %r521, 7;
	ld.global.u32 	%r351, [%rd86+28];
	st.local.v2.u32 	[%rd4], {%r350, %r351};
	st.local.u32 	[%rd4+8], %r2;
	{ // callseq 54, 0
	.param .b64 param0;
	st.param.b64 	[param0], %rd88;
	.param .b64 param1;
	st.param.b64 	[param1], %rd89;
	.param .b32 retval0;
	call.uni (retval0), 
	vprintf, 
	(
	param0, 
	param1
	);
	ld.param.b32 	%r352, [retval0];
	} // callseq 54
	add.s32 	%r521, %r521, 8;
$L__BB2_20:
	setp.eq.s32 	%p17, %r24, 0;
	@%p17 bra 	$L__BB2_26;
	and.b32  	%r27, %r137, 3;
	setp.lt.u32 	%p18, %r24, 4;
	@%p18 bra 	$L__BB2_23;
	mul.wide.u32 	%rd90, %r521, 4;
	add.s64 	%rd91, %rd2, %rd90;
	ld.global.u32 	%r354, [%rd91];
	st.local.v2.u32 	[%rd4], {%r521, %r354};
	st.local.u32 	[%rd4+8], %r2;
	mov.u64 	%rd92, $str$7;
	cvta.global.u64 	%rd93, %rd92;
	add.u64 	%rd94, %SP, 8;
	{ // callseq 55, 0
	.param .b64 param0;
	st.param.b64 	[param0], %rd93;
	.param .b64 param1;
	st.param.b64 	[param1], %rd94;
	.param .b32 retval0;
	call.uni (retval0), 
	vprintf, 
	(
	param0, 
	param1
	);
	ld.param.b32 	%r355, [retval0];
	} // callseq 55
	add.s32 	%r357, %r521, 1;
	ld.global.u32 	%r358, [%rd91+4];
	st.local.v2.u32 	[%rd4], {%r357, %r358};
	st.local.u32 	[%rd4+8], %r2;
	{ // callseq 56, 0
	.param .b64 param0;
	st.param.b64 	[param0], %rd93;
	.param .b64 param1;
	st.param.b64 	[param1], %rd94;
	.param .b32 retval0;
	call.uni (retval0), 
	vprintf, 
	(
	param0, 
	param1
	);
	ld.param.b32 	%r359, [retval0];
	} // callseq 56
	add.s32 	%r361, %r521, 2;
	ld.global.u32 	%r362, [%rd91+8];
	st.local.v2.u32 	[%rd4], {%r361, %r362};
	st.local.u32 	[%rd4+8], %r2;
	{ // callseq 57, 0
	.param .b64 param0;
	st.param.b64 	[param0], %rd93;
	.param .b64 param1;
	st.param.b64 	[param1], %rd94;
	.param .b32 retval0;
	call.uni (retval0), 
	vprintf, 
	(
	param0, 
	param1
	);
	ld.param.b32 	%r363, [retval0];
	} // callseq 57
	add.s32 	%r365, %r521, 3;
	ld.global.u32 	%r366, [%rd91+12];
	st.local.v2.u32 	[%rd4], {%r365, %r366};
	st.local.u32 	[%rd4+8], %r2;
	{ // callseq 58, 0
	.param .b64 param0;
	st.param.b64 	[param0], %rd93;
	.param .b64 param1;
	st.param.b64 	[param1], %rd94;
	.param .b32 retval0;
	call.uni (retval0), 
	vprintf, 
	(
	param0, 
	param1
	);
	ld.param.b32 	%r367, [retval0];
	} // callseq 58
	add.s32 	%r521, %r521, 4;
$L__BB2_23:
	setp.eq.s32 	%p19, %r27, 0;
	@%p19 bra 	$L__BB2_26;
	mul.wide.u32 	%rd95, %r521, 4;
	add.s64 	%rd205, %rd2, %rd95;
	neg.s32 	%r523, %r27;
	mov.u64 	%rd96, $str$7;
	add.u64 	%rd98, %SP, 8;
$L__BB2_25:
	.pragma "nounroll";
	ld.global.u32 	%r369, [%rd205];
	st.local.v2.u32 	[%rd4], {%r521, %r369};
	st.local.u32 	[%rd4+8], %r2;
	cvta.global.u64 	%rd97, %rd96;
	{ // callseq 59, 0
	.param .b64 param0;
	st.param.b64 	[param0], %rd97;
	.param .b64 param1;
	st.param.b64 	[param1], %rd98;
	.param .b32 retval0;
	call.uni (retval0), 
	vprintf, 
	(
	param0, 
	param1
	);
	ld.param.b32 	%r370, [retval0];
	} // callseq 59
	add.s32 	%r521, %r521, 1;
	add.s64 	%rd205, %rd205, 4;
	add.s32 	%r523, %r523, 1;
	setp.ne.s32 	%p20, %r523, 0;
	@%p20 bra 	$L__BB2_25;
$L__BB2_26:
	mov.u64 	%rd99, $str$2;
	cvta.global.u64 	%rd100, %rd99;
	{ // callseq 60, 0
	.param .b64 param0;
	st.param.b64 	[param0], %rd100;
	.param .b64 param1;
	st.param.b64 	[param1], 0;
	.param .b32 retval0;
	call.uni (retval0), 
	vprintf, 
	(
	param0, 
	param1
	);
	ld.param.b32 	%r372, [retval0];
	} // callseq 60
	add.s32 	%r374, %r137, %r136;
	div.u32 	%r375, %r374, %r1;
	mov.u32 	%r376, %nctaid.x;
	mul.lo.s32 	%r377, %r375, %r376;
	cvt.rn.f32.u32 	%f1, %r377;
	cvt.rzi.s32.f32 	%r378, %f1;
	cvt.rn.f32.s32 	%f2, %r378;
	setp.gt.f32 	%p21, %f1, %f2;
	selp.u32 	%r379, 1, 0, %p21;
	add.s32 	%r380, %r378, %r379;
	mul.lo.s32 	%r35, %r380, %r2;
	add.s32 	%r381, %r35, %r380;
	min.s32 	%r36, %r381, %r374;
	min.s32 	%r529, %r35, %r136;
	sub.s32 	%r530, %r35, %r529;
	setp.lt.s32 	%p22, %r35, %r137;
	sub.s32 	%r382, %r35, %r137;
	selp.b32 	%r531, 0, %r382, %p22;
	setp.lt.s32 	%p23, %r35, %r136;
	sub.s32 	%r383, %r35, %r136;
	selp.b32 	%r532, 0, %r383, %p23;
$L__BB2_27:
	mov.u32 	%r44, %r529;
	mov.u32 	%r43, %r530;
	setp.lt.s32 	%p24, %r44, 1;
	setp.ge.s32 	%p25, %r43, %r137;
	or.pred  	%p26, %p24, %p25;
	@%p26 bra 	$L__BB2_30;
	add.s32 	%r384, %r44, -1;
	mul.wide.u32 	%rd101, %r384, 4;
	add.s64 	%rd102, %rd3, %rd101;
	ld.global.u32 	%r385, [%rd102];
	mul.wide.s32 	%rd103, %r43, 4;
	add.s64 	%rd104, %rd2, %rd103;
	ld.global.u32 	%r386, [%rd104];
	setp.le.s32 	%p27, %r385, %r386;
	@%p27 bra 	$L__BB2_30;
	sub.s32 	%r393, %r44, %r531;
	add.s32 	%r394, %r393, 1;
	shr.s32 	%r395, %r394, 1;
	add.s32 	%r530, %r395, %r43;
	sub.s32 	%r529, %r44, %r395;
	mov.pred 	%p84, 0;
	mov.u32 	%r532, %r43;
	bra.uni 	$L__BB2_33;
$L__BB2_30:
	setp.lt.s32 	%p29, %r43, 1;
	setp.ge.s32 	%p30, %r44, %r136;
	mov.pred 	%p84, -1;
	or.pred  	%p31, %p29, %p30;
	mov.u32 	%r529, %r44;
	mov.u32 	%r530, %r43;
	@%p31 bra 	$L__BB2_33;
	add.s32 	%r387, %r43, -1;
	mul.wide.u32 	%rd105, %r387, 4;
	add.s64 	%rd106, %rd2, %rd105;
	ld.global.u32 	%r388, [%rd106];
	mul.wide.s32 	%rd107, %r44, 4;
	add.s64 	%rd108, %rd3, %rd107;
	ld.global.u32 	%r389, [%rd108];
	setp.lt.s32 	%p33, %r388, %r389;
	mov.u32 	%r529, %r44;
	mov.u32 	%r530, %r43;
	@%p33 bra 	$L__BB2_33;
	sub.s32 	%r390, %r43, %r532;
	add.s32 	%r391, %r390, 1;
	shr.s32 	%r392, %r391, 1;
	add.s32 	%r529, %r392, %r44;
	sub.s32 	%r530, %r43, %r392;
	mov.pred 	%p84, 0;
	mov.u32 	%r531, %r44;
$L__BB2_33:
	not.pred 	%p36, %p84;
	@%p36 bra 	$L__BB2_27;
	min.s32 	%r537, %r36, %r136;
	sub.s32 	%r538, %r36, %r537;
	setp.lt.s32 	%p37, %r36, %r137;
	sub.s32 	%r396, %r36, %r137;
	selp.b32 	%r539, 0, %r396, %p37;
	setp.lt.s32 	%p38, %r36, %r136;
	sub.s32 	%r397, %r36, %r136;
	selp.b32 	%r540, 0, %r397, %p38;
$L__BB2_35:
	mov.u32 	%r60, %r537;
	mov.u32 	%r59, %r538;
	setp.lt.s32 	%p39, %r60, 1;
	setp.ge.s32 	%p40, %r59, %r137;
	or.pred  	%p41, %p39, %p40;
	@%p41 bra 	$L__BB2_38;
	add.s32 	%r398, %r60, -1;
	mul.wide.u32 	%rd109, %r398, 4;
	add.s64 	%rd110, %rd3, %rd109;
	ld.global.u32 	%r399, [%rd110];
	mul.wide.s32 	%rd111, %r59, 4;
	add.s64 	%rd112, %rd2, %rd111;
	ld.global.u32 	%r400, [%rd112];
	setp.le.s32 	%p42, %r399, %r400;
	@%p42 bra 	$L__BB2_38;
	sub.s32 	%r407, %r60, %r539;
	add.s32 	%r408, %r407, 1;
	shr.s32 	%r409, %r408, 1;
	add.s32 	%r538, %r409, %r59;
	sub.s32 	%r537, %r60, %r409;
	mov.pred 	%p85, 0;
	mov.u32 	%r540, %r59;
	bra.uni 	$L__BB2_41;
$L__BB2_38:
	setp.lt.s32 	%p44, %r59, 1;
	setp.ge.s32 	%p45, %r60, %r136;
	mov.pred 	%p85, -1;
	or.pred  	%p46, %p44, %p45;
	mov.u32 	%r537, %r60;
	mov.u32 	%r538, %r59;
	@%p46 bra 	$L__BB2_41;
	add.s32 	%r401, %r59, -1;
	mul.wide.u32 	%rd113, %r401, 4;
	add.s64 	%rd114, %rd2, %rd113;
	ld.global.u32 	%r402, [%rd114];
	mul.wide.s32 	%rd115, %r60, 4;
	add.s64 	%rd116, %rd3, %rd115;
	ld.global.u32 	%r403, [%rd116];
	setp.lt.s32 	%p48, %r402, %r403;
	mov.u32 	%r537, %r60;
	mov.u32 	%r538, %r59;
	@%p48 bra 	$L__BB2_41;
	sub.s32 	%r404, %r59, %r540;
	add.s32 	%r405, %r404, 1;
	shr.s32 	%r406, %r405, 1;
	add.s32 	%r537, %r406, %r60;
	sub.s32 	%r538, %r59, %r406;
	mov.pred 	%p85, 0;
	mov.u32 	%r539, %r60;
$L__BB2_41:
	not.pred 	%p51, %p85;
	@%p51 bra 	$L__BB2_35;
	add.u64 	%rd117, %SP, 0;
	add.u64 	%rd17, %SPL, 0;
	sub.s32 	%r69, %r35, %r529;
	sub.s32 	%r70, %r537, %r529;
	add.s32 	%r410, %r69, %r537;
	sub.s32 	%r71, %r36, %r410;
	mov.u64 	%rd118, $str;
	cvta.global.u64 	%rd119, %rd118;
	{ // callseq 61, 0
	.param .b64 param0;
	st.param.b64 	[param0], %rd119;
	.param .b64 param1;
	st.param.b64 	[param1], 0;
	.param .b32 retval0;
	call.uni (retval0), 
	vprintf, 
	(
	param0, 
	param1
	);
	ld.param.b32 	%r411, [retval0];
	} // callseq 61
	setp.lt.s32 	%p52, %r70, 1;
	@%p52 bra 	$L__BB2_49;
	and.b32  	%r72, %r70, 3;
	sub.s32 	%r414, %r529, %r537;
	setp.gt.u32 	%p53, %r414, -4;
	mov.b32 	%r544, 0;
	@%p53 bra 	$L__BB2_46;
	and.b32  	%r544, %r70, 2147483644;
	mul.wide.s32 	%rd120, %r529, 4;
	add.s64 	%rd121, %rd3, %rd120;
	add.s64 	%rd206, %rd121, 8;
	mov.b32 	%r541, 0;
	mov.u64 	%rd122, $str$1;
$L__BB2_45:
	ld.global.u32 	%r416, [%rd206+-8];
	st.local.v2.u32 	[%rd17], {%r541, %r416};
	cvta.global.u64 	%rd123, %rd122;
	{ // callseq 62, 0
	.param .b64 param0;
	st.param.b64 	[param0], %rd123;
	.param .b64 param1;
	st.param.b64 	[param1], %rd117;
	.param .b32 retval0;
	call.uni (retval0), 
	vprintf, 
	(
	param0, 
	param1
	);
	ld.param.b32 	%r417, [retval0];
	} // callseq 62
	ld.global.u32 	%r419, [%rd206+-4];
	add.s32 	%r420, %r541, 1;
	st.local.v2.u32 	[%rd17], {%r420, %r419};
	{ // callseq 63, 0
	.param .b64 param0;
	st.param.b64 	[param0], %rd123;
	.param .b64 param1;
	st.param.b64 	[param1], %rd117;
	.param .b32 retval0;
	call.uni (retval0), 
	vprintf, 
	(
	param0, 
	param1
	);
	ld.param.b32 	%r421, [retval0];
	} // callseq 63
	ld.global.u32 	%r423, [%rd206];
	add.s32 	%r424, %r541, 2;
	st.local.v2.u32 	[%rd17], {%r424, %r423};
	{ // callseq 64, 0
	.param .b64 param0;
	st.param.b64 	[param0], %rd123;
	.param .b64 param1;
	st.param.b64 	[param1], %rd117;
	.param .b32 retval0;
	call.uni (retval0), 
	vprintf, 
	(
	param0, 
	param1
	);
	ld.param.b32 	%r425, [retval0];
	} // callseq 64
	ld.global.u32 	%r427, [%rd206+4];
	add.s32 	%r428, %r541, 3;
	st.local.v2.u32 	[%rd17], {%r428, %r427};
	{ // callseq 65, 0
	.param .b64 param0;
	st.param.b64 	[param0], %rd123;
	.param .b64 param1;
	st.param.b64 	[param1], %rd117;
	.param .b32 retval0;
	call.uni (retval0), 
	vprintf, 
	(
	param0, 
	param1
	);
	ld.param.b32 	%r429, [retval0];
	} // callseq 65
	add.s64 	%rd206, %rd206, 16;
	add.s32 	%r541, %r541, 4;
	setp.ne.s32 	%p54, %r541, %r544;
	@%p54 bra 	$L__BB2_45;
$L__BB2_46:
	setp.eq.s32 	%p55, %r72, 0;
	@%p55 bra 	$L__BB2_49;
	mul.wide.u32 	%rd125, %r544, 4;
	add.s64 	%rd126, %rd3, %rd125;
	mul.wide.s32 	%rd127, %r529, 4;
	add.s64 	%rd207, %rd126, %rd127;
	neg.s32 	%r543, %r72;
	mov.u64 	%rd128, $str$1;
$L__BB2_48:
	.pragma "nounroll";
	ld.global.u32 	%r431, [%rd207];
	st.local.v2.u32 	[%rd17], {%r544, %r431};
	cvta.global.u64 	%rd129, %rd128;
	{ // callseq 66, 0
	.param .b64 param0;
	st.param.b64 	[param0], %rd129;
	.param .b64 param1;
	st.param.b64 	[param1], %rd117;
	.param .b32 retval0;
	call.uni (retval0), 
	vprintf, 
	(
	param0, 
	param1
	);
	ld.param.b32 	%r432, [retval0];
	} // callseq 66
	add.s32 	%r544, %r544, 1;
	add.s64 	%rd207, %rd207, 4;
	add.s32 	%r543, %r543, 1;
	setp.ne.s32 	%p56, %r543, 0;
	@%p56 bra 	$L__BB2_48;
$L__BB2_49:
	mov.u64 	%rd131, $str$2;
	cvta.global.u64 	%rd132, %rd131;
	{ // callseq 67, 0
	.param .b64 param0;
	st.param.b64 	[param0], %rd132;
	.param .b64 param1;
	st.param.b64 	[param1], 0;
	.param .b32 retval0;
	call.uni (retval0), 
	vprintf, 
	(
	param0, 
	param1
	);
	ld.param.b32 	%r434, [retval0];
	} // callseq 67
	setp.lt.s32 	%p57, %r71, 1;
	@%p57 bra 	$L__BB2_56;
	add.s32 	%r437, %r36, %r529;
	add.s32 	%r438, %r35, %r537;
	sub.s32 	%r82, %r437, %r438;
	and.b32  	%r83, %r82, 3;
	sub.s32 	%r439, %r35, %r437;
	add.s32 	%r440, %r439, %r537;
	setp.gt.u32 	%p58, %r440, -4;
	mov.b32 	%r548, 0;
	@%p58 bra 	$L__BB2_53;
	and.b32  	%r548, %r82, -4;
	mul.wide.s32 	%rd133, %r35, 4;
	add.s64 	%rd134, %rd133, %rd2;
	mul.wide.s32 	%rd135, %r529, 4;
	sub.s64 	%rd136, %rd134, %rd135;
	add.s64 	%rd208, %rd136, 8;
	mov.b32 	%r545, 0;
	mov.u64 	%rd137, $str$3;
	add.u64 	%rd139, %SP, 0;
$L__BB2_52:
	ld.global.u32 	%r442, [%rd208+-8];
	st.local.v2.u32 	[%rd17], {%r545, %r442};
	cvta.global.u64 	%rd138, %rd137;
	{ // callseq 68, 0
	.param .b64 param0;
	st.param.b64 	[param0], %rd138;
	.param .b64 param1;
	st.param.b64 	[param1], %rd139;
	.param .b32 retval0;
	call.uni (retval0), 
	vprintf, 
	(
	param0, 
	param1
	);
	ld.param.b32 	%r443, [retval0];
	} // callseq 68
	ld.global.u32 	%r445, [%rd208+-4];
	add.s32 	%r446, %r545, 1;
	st.local.v2.u32 	[%rd17], {%r446, %r445};
	{ // callseq 69, 0
	.param .b64 param0;
	st.param.b64 	[param0], %rd138;
	.param .b64 param1;
	st.param.b64 	[param1], %rd139;
	.param .b32 retval0;
	call.uni (retval0), 
	vprintf, 
	(
	param0, 
	param1
	);
	ld.param.b32 	%r447, [retval0];
	} // callseq 69
	ld.global.u32 	%r449, [%rd208];
	add.s32 	%r450, %r545, 2;
	st.local.v2.u32 	[%rd17], {%r450, %r449};
	{ // callseq 70, 0
	.param .b64 param0;
	st.param.b64 	[param0], %rd138;
	.param .b64 param1;
	st.param.b64 	[param1], %rd139;
	.param .b32 retval0;
	call.uni (retval0), 
	vprintf, 
	(
	param0, 
	param1
	);
	ld.param.b32 	%r451, [retval0];
	} // callseq 70
	ld.global.u32 	%r453, [%rd208+4];
	add.s32 	%r454, %r545, 3;
	st.local.v2.u32 	[%rd17], {%r454, %r453};
	{ // callseq 71, 0
	.param .b64 param0;
	st.param.b64 	[param0], %rd138;
	.param .b64 param1;
	st.param.b64 	[param1], %rd139;
	.param .b32 retval0;
	call.uni (retval0), 
	vprintf, 
	(
	param0, 
	param1
	);
	ld.param.b32 	%r455, [retval0];
	} // callseq 71
	add.s64 	%rd208, %rd208, 16;
	add.s32 	%r545, %r545, 4;
	setp.ne.s32 	%p59, %r545, %r548;
	@%p59 bra 	$L__BB2_52;
$L__BB2_53:
	setp.eq.s32 	%p60, %r83, 0;
	@%p60 bra 	$L__BB2_56;
	mul.wide.s32 	%rd140, %r35, 4;
	mul.wide.u32 	%rd141, %r548, 4;
	add.s64 	%rd142, %rd140, %rd141;
	add.s64 	%rd143, %rd2, %rd142;
	mul.wide.s32 	%rd144, %r529, 4;
	sub.s64 	%rd209, %rd143, %rd144;
	neg.s32 	%r547, %r83;
	mov.u64 	%rd145, $str$3;
	add.u64 	%rd147, %SP, 0;
$L__BB2_55:
	.pragma "nounroll";
	ld.global.u32 	%r457, [%rd209];
	st.local.v2.u32 	[%rd17], {%r548, %r457};
	cvta.global.u64 	%rd146, %rd145;
	{ // callseq 72, 0
	.param .b64 param0;
	st.param.b64 	[param0], %rd146;
	.param .b64 param1;
	st.param.b64 	[param1], %rd147;
	.param .b32 retval0;
	call.uni (retval0), 
	vprintf, 
	(
	param0, 
	param1
	);
	ld.param.b32 	%r458, [retval0];
	} // callseq 72
	add.s32 	%r548, %r548, 1;
	add.s64 	%rd209, %rd209, 4;
	add.s32 	%r547, %r547, 1;
	setp.ne.s32 	%p61, %r547, 0;
	@%p61 bra 	$L__BB2_55;
$L__BB2_56:
	mov.u64 	%rd148, $str$2;
	cvta.global.u64 	%rd149, %rd148;
	{ // callseq 73, 0
	.param .b64 param0;
	st.param.b64 	[param0], %rd149;
	.param .b64 param1;
	st.param.b64 	[param1], 0;
	.param .b32 retval0;
	call.uni (retval0), 
	vprintf, 
	(
	param0, 
	param1
	);
	ld.param.b32 	%r461, [retval0];
	} // callseq 73
	mov.b32 	%r552, 0;
	min.s32 	%r463, %r70, %r71;
	setp.lt.s32 	%p62, %r463, 1;
	mov.u32 	%r553, %r552;
	mov.u32 	%r554, %r552;
	@%p62 bra 	$L__BB2_59;
	mul.wide.s32 	%rd150, %r35, 4;
	add.s64 	%rd30, %rd1, %rd150;
	mul.wide.s32 	%rd151, %r69, 4;
	add.s64 	%rd31, %rd2, %rd151;
	mul.wide.s32 	%rd152, %r529, 4;
	add.s64 	%rd32, %rd3, %rd152;
	mov.b32 	%r554, 0;
	mov.u32 	%r553, %r554;
	mov.u32 	%r552, %r554;
$L__BB2_58:
	mul.wide.u32 	%rd153, %r552, 4;
	add.s64 	%rd154, %rd32, %rd153;
	ld.global.u32 	%r465, [%rd154];
	mul.wide.u32 	%rd155, %r553, 4;
	add.s64 	%rd156, %rd31, %rd155;
	ld.global.u32 	%r467, [%rd156];
	setp.gt.s32 	%p63, %r465, %r467;
	setp.le.s32 	%p64, %r465, %r467;
	selp.u32 	%r469, 1, 0, %p64;
	add.s32 	%r552, %r552, %r469;
	selp.u32 	%r470, 1, 0, %p63;
	add.s32 	%r553, %r553, %r470;
	min.s32 	%r471, %r465, %r467;
	mul.wide.u32 	%rd157, %r554, 4;
	add.s64 	%rd158, %rd30, %rd157;
	st.global.u32 	[%rd158], %r471;
	add.s32 	%r554, %r554, 1;
	setp.lt.s32 	%p65, %r552, %r70;
	setp.lt.s32 	%p66, %r553, %r71;
	and.pred  	%p67, %p65, %p66;
	@%p67 bra 	$L__BB2_58;
$L__BB2_59:
	setp.eq.s32 	%p68, %r552, %r70;
	@%p68 bra 	$L__BB2_67;
	setp.ge.s32 	%p69, %r552, %r70;
	@%p69 bra 	$L__BB2_74;
	add.s32 	%r102, %r552, %r529;
	sub.s32 	%r472, %r537, %r102;
	and.b32  	%r103, %r472, 3;
	setp.eq.s32 	%p70, %r103, 0;
	@%p70 bra 	$L__BB2_64;
	mul.wide.s32 	%rd159, %r35, 4;
	mul.wide.u32 	%rd160, %r554, 4;
	add.s64 	%rd161, %rd159, %rd160;
	add.s64 	%rd211, %rd1, %rd161;
	mul.wide.u32 	%rd162, %r552, 4;
	add.s64 	%rd163, %rd3, %rd162;
	mul.wide.s32 	%rd164, %r529, 4;
	add.s64 	%rd210, %rd163, %rd164;
	neg.s32 	%r555, %r103;
	add.s32 	%r554, %r554, %r103;
	add.s32 	%r552, %r552, %r103;
$L__BB2_63:
	.pragma "nounroll";
	ld.global.u32 	%r473, [%rd210];
	st.global.u32 	[%rd211], %r473;
	add.s64 	%rd211, %rd211, 4;
	add.s64 	%rd210, %rd210, 4;
	add.s32 	%r555, %r555, 1;
	setp.ne.s32 	%p71, %r555, 0;
	@%p71 bra 	$L__BB2_63;
$L__BB2_64:
	sub.s32 	%r474, %r102, %r537;
	setp.gt.u32 	%p72, %r474, -4;
	@%p72 bra 	$L__BB2_74;
	mul.wide.s32 	%rd165, %r529, 4;
	add.s64 	%rd166, %rd3, %rd165;
	add.s64 	%rd39, %rd166, 8;
	mul.wide.s32 	%rd167, %r35, 4;
	mul.wide.u32 	%rd168, %r554, 4;
	add.s64 	%rd169, %rd167, %rd168;
	add.s64 	%rd170, %rd169, %rd1;
	add.s64 	%rd214, %rd170, 8;
$L__BB2_66:
	mul.wide.s32 	%rd171, %r552, 4;
	add.s64 	%rd172, %rd39, %rd171;
	ld.global.u32 	%r475, [%rd172+-8];
	st.global.u32 	[%rd214+-8], %r475;
	ld.global.u32 	%r476, [%rd172+-4];
	st.global.u32 	[%rd214+-4], %r476;
	ld.global.u32 	%r477, [%rd172];
	st.global.u32 	[%rd214], %r477;
	add.s32 	%r552, %r552, 4;
	ld.global.u32 	%r478, [%rd172+4];
	st.global.u32 	[%rd214+4], %r478;
	add.s64 	%rd214, %rd214, 16;
	setp.lt.s32 	%p73, %r552, %r70;
	@%p73 bra 	$L__BB2_66;
	bra.uni 	$L__BB2_74;
$L__BB2_67:
	setp.ge.s32 	%p74, %r553, %r71;
	@%p74 bra 	$L__BB2_74;
	add.s32 	%r479, %r35, %r553;
	add.s32 	%r111, %r36, %r529;
	add.s32 	%r480, %r479, %r537;
	sub.s32 	%r481, %r111, %r480;
	and.b32  	%r112, %r481, 3;
	setp.eq.s32 	%p75, %r112, 0;
	mov.u32 	%r561, %r553;
	@%p75 bra 	$L__BB2_71;
	mul.wide.s32 	%rd173, %r35, 4;
	mul.wide.u32 	%rd174, %r554, 4;
	add.s64 	%rd175, %rd173, %rd174;
	add.s64 	%rd212, %rd1, %rd175;
	add.s64 	%rd176, %rd2, %rd173;
	mul.wide.s32 	%rd177, %r529, 4;
	sub.s64 	%rd42, %rd176, %rd177;
	neg.s32 	%r558, %r112;
	add.s32 	%r554, %r554, %r112;
	mov.u32 	%r561, %r553;
$L__BB2_70:
	.pragma "nounroll";
	mul.wide.s32 	%rd178, %r561, 4;
	add.s64 	%rd179, %rd42, %rd178;
	add.s32 	%r561, %r561, 1;
	ld.global.u32 	%r482, [%rd179];
	st.global.u32 	[%rd212], %r482;
	add.s64 	%rd212, %rd212, 4;
	add.s32 	%r558, %r558, 1;
	setp.ne.s32 	%p76, %r558, 0;
	@%p76 bra 	$L__BB2_70;
$L__BB2_71:
	sub.s32 	%r483, %r35, %r111;
	add.s32 	%r484, %r553, %r537;
	add.s32 	%r485, %r483, %r484;
	setp.gt.u32 	%p77, %r485, -4;
	@%p77 bra 	$L__BB2_74;
	mul.wide.s32 	%rd180, %r35, 4;
	add.s64 	%rd181, %rd180, %rd2;
	mul.wide.s32 	%rd182, %r529, 4;
	sub.s64 	%rd183, %rd181, %rd182;
	add.s64 	%rd45, %rd183, 8;
	mul.wide.u32 	%rd184, %r554, 4;
	add.s64 	%rd185, %rd180, %rd184;
	add.s64 	%rd186, %rd185, %rd1;
	add.s64 	%rd213, %rd186, 8;
$L__BB2_73:
	mul.wide.s32 	%rd187, %r561, 4;
	add.s64 	%rd188, %rd45, %rd187;
	ld.global.u32 	%r486, [%rd188+-8];
	st.global.u32 	[%rd213+-8], %r486;
	ld.global.u32 	%r487, [%rd188+-4];
	st.global.u32 	[%rd213+-4], %r487;
	ld.global.u32 	%r488, [%rd188];
	st.global.u32 	[%rd213], %r488;
	add.s32 	%r561, %r561, 4;
	ld.global.u32 	%r489, [%rd188+4];
	st.global.u32 	[%rd213+4], %r489;
	add.s64 	%rd213, %rd213, 16;
	setp.lt.s32 	%p78, %r561, %r71;
	@%p78 bra 	$L__BB2_73;
$L__BB2_74:
	add.s32 	%r125, %r70, %r71;
	setp.lt.s32 	%p79, %r125, 1;
	@%p79 bra 	$L__BB2_81;
	and.b32  	%r126, %r125, 3;
	sub.s32 	%r491, %r35, %r36;
	setp.gt.u32 	%p80, %r491, -4;
	mov.b32 	%r567, 0;
	@%p80 bra 	$L__BB2_78;
	and.b32  	%r567, %r125, 2147483644;
	mul.wide.s32 	%rd189, %r35, 4;
	add.s64 	%rd190, %rd189, %rd1;
	add.s64 	%rd215, %rd190, 8;
	mov.b32 	%r564, 0;
	mov.u64 	%rd191, $str$4;
	add.u64 	%rd193, %SP, 0;
$L__BB2_77:
	ld.global.u32 	%r493, [%rd215+-8];
	st.local.v2.u32 	[%rd17], {%r564, %r493};
	cvta.global.u64 	%rd192, %rd191;
	{ // callseq 74, 0
	.param .b64 param0;
	st.param.b64 	[param0], %rd192;
	.param .b64 param1;
	st.param.b64 	[param1], %rd193;
	.param .b32 retval0;
	call.uni (retval0), 
	vprintf, 
	(
	param0, 
	param1
	);
	ld.param.b32 	%r494, [retval0];
	} // callseq 74
	ld.global.u32 	%r496, [%rd215+-4];
	add.s32 	%r497, %r564, 1;
	st.local.v2.u32 	[%rd17], {%r497, %r496};
	{ // callseq 75, 0
	.param .b64 param0;
	st.param.b64 	[param0], %rd192;
	.param .b64 param1;
	st.param.b64 	[param1], %rd193;
	.param .b32 retval0;
	call.uni (retval0), 
	vprintf, 
	(
	param0, 
	param1
	);
	ld.param.b32 	%r498, [retval0];
	} // callseq 75
	ld.global.u32 	%r500, [%rd215];
	add.s32 	%r501, %r564, 2;
	st.local.v2.u32 	[%rd17], {%r501, %r500};
	{ // callseq 76, 0
	.param .b64 param0;
	st.param.b64 	[param0], %rd192;
	.param .b64 param1;
	st.param.b64 	[param1], %rd193;
	.param .b32 retval0;
	call.uni (retval0), 
	vprintf, 
	(
	param0, 
	param1
	);
	ld.param.b32 	%r502, [retval0];
	} // callseq 76
	ld.global.u32 	%r504, [%rd215+4];
	add.s32 	%r505, %r564, 3;
	st.local.v2.u32 	[%rd17], {%r505, %r504};
	{ // callseq 77, 0
	.param .b64 param0;
	st.param.b64 	[param0], %rd192;
	.param .b64 param1;
	st.param.b64 	[param1], %rd193;
	.param .b32 retval0;
	call.uni (retval0), 
	vprintf, 
	(
	param0, 
	param1
	);
	ld.param.b32 	%r506, [retval0];
	} // callseq 77
	add.s64 	%rd215, %rd215, 16;
	add.s32 	%r564, %r564, 4;
	setp.ne.s32 	%p81, %r564, %r567;
	@%p81 bra 	$L__BB2_77;
$L__BB2_78:
	setp.eq.s32 	%p82, %r126, 0;
	@%p82 bra 	$L__BB2_81;
	mul.wide.s32 	%rd194, %r35, 4;
	mul.wide.u32 	%rd195, %r567, 4;
	add.s64 	%rd196, %rd194, %rd195;
	add.s64 	%rd216, %rd1, %rd196;
	neg.s32 	%r566, %r126;
	mov.u64 	%rd197, $str$4;
	add.u64 	%rd199, %SP, 0;
$L__BB2_80:
	.pragma "nounroll";
	ld.global.u32 	%r508, [%rd216];
	st.local.v2.u32 	[%rd17], {%r567, %r508};
	cvta.global.u64 	%rd198, %rd197;
	{ // callseq 78, 0
	.param .b64 param0;
	st.param.b64 	[param0], %rd198;
	.param .b64 param1;
	st.param.b64 	[param1], %rd199;
	.param .b32 retval0;
	call.uni (retval0), 
	vprintf, 
	(
	param0, 
	param1
	);
	ld.param.b32 	%r509, [retval0];
	} // callseq 78
	add.s32 	%r567, %r567, 1;
	add.s64 	%rd216, %rd216, 4;
	add.s32 	%r566, %r566, 1;
	setp.ne.s32 	%p83, %r566, 0;
	@%p83 bra 	$L__BB2_80;
$L__BB2_81:
	cvta.global.u64 	%rd201, %rd148;
	{ // callseq 79, 0
	.param .b64 param0;
	st.param.b64 	[param0], %rd201;
	.param .b64 param1;
	st.param.b64 	[param1], 0;
	.param .b32 retval0;
	call.uni (retval0), 
	vprintf, 
	(
	param0, 
	param1
	);
	ld.param.b32 	%r511, [retval0];
	} // callseq 79
	ret;

}


// ===== COMPILED SASS (sm_100) =====

	.target	sm_100

	.elftype	@"ET_EXEC"


//--------------------- .note.nv.tkinfo           --------------------------
	.section	.note.nv.tkinfo,"",@"SHT_NOTE"
	.sectionflags	@"SHF_NOTE_NV_TKINFO"
	.tkinfo
        /*0018*/ 	.word	0x00000002
        /*0030*/ 	.string	""
        /*0030*/ 	.string	"ptxas"
        /*0030*/ 	.string	"Cuda compilation tools, release 13.0, V13.0.88"
        /*0030*/ 	.string	"Build cuda_13.0.r13.0/compiler.36424714_0"
        /*0030*/ 	.string	"-arch sm_100 -m 64 "



//--------------------- .note.nv.cuinfo           --------------------------
	.section	.note.nv.cuinfo,"",@"SHT_NOTE"
	.sectionflags	@"SHF_NOTE_NV_CUINFO"
        /*0018*/ 	.short	0x0002
        /*001a*/ 	.short	0x0064
        /*001c*/ 	.short	0x0082
	.zero		2


//--------------------- .nv.info                  --------------------------
	.section	.nv.info,"",@"SHT_CUDA_INFO"
	.align	4


	//----- nvinfo : EIATTR_REGCOUNT
	.align		4
        /*0000*/ 	.byte	0x04, 0x2f
        /*0002*/ 	.short	(.L_9 - .L_8)
	.align		4
.L_8:
        /*0004*/ 	.word	index@(_Z18lowestPoint_kernelP6pointsS0_)
        /*0008*/ 	.word	0x00000010


	//----- nvinfo : EIATTR_FRAME_SIZE
	.align		4
.L_9:
        /*000c*/ 	.byte	0x04, 0x11
        /*000e*/ 	.short	(.L_11 - .L_10)
	.align		4
.L_10:
        /*0010*/ 	.word	index@(_Z18lowestPoint_kernelP6pointsS0_)
        /*0014*/ 	.word	0x00000000


	//----- nvinfo : EIATTR_REGCOUNT
	.align		4
.L_11:
        /*0018*/ 	.byte	0x04, 0x2f
        /*001a*/ 	.short	(.L_13 - .L_12)
	.align		4
.L_12:
        /*001c*/ 	.word	index@(_Z20findCosAngles_kernelP6points5point)
        /*0020*/ 	.word	0x00000010


	//----- nvinfo : EIATTR_FRAME_SIZE
	.align		4
.L_13:
        /*0024*/ 	.byte	0x04, 0x11
        /*0026*/ 	.short	(.L_15 - .L_14)
	.align		4
.L_14:
        /*0028*/ 	.word	index@($__internal_1_$__cuda_sm3x_div_rn_noftz_f32_slowpath)
        /*002c*/ 	.word	0x00000000


	//----- nvinfo : EIATTR_FRAME_SIZE
	.align		4
.L_15:
        /*0030*/ 	.byte	0x04, 0x11
        /*0032*/ 	.short	(.L_17 - .L_16)
	.align		4
.L_16:
        /*0034*/ 	.word	index@($__internal_0_$__cuda_sm20_sqrt_rn_f32_slowpath)
        /*0038*/ 	.word	0x00000000


	//----- nvinfo : EIATTR_FRAME_SIZE
	.align		4
.L_17:
        /*003c*/ 	.byte	0x04, 0x11
        /*003e*/ 	.short	(.L_19 - .L_18)
	.align		4
.L_18:
        /*0040*/ 	.word	index@(_Z20findCosAngles_kernelP6points5point)
        /*0044*/ 	.word	0x00000000


	//----- nvinfo : EIATTR_REGCOUNT
	.align		4
.L_19:
        /*0048*/ 	.byte	0x04, 0x2f
        /*004a*/ 	.short	(.L_21 - .L_20)
	.align		4
.L_20:
        /*004c*/ 	.word	index@(_Z18merge_basic_kernelPiiS_iS_)
        /*0050*/ 	.word	0x00000024


	//----- nvinfo : EIATTR_FRAME_SIZE
	.align		4
.L_21:
        /*0054*/ 	.byte	0x04, 0x11
        /*0056*/ 	.short	(.L_23 - .L_22)
	.align		4
.L_22:
        /*0058*/ 	.word	index@(_Z18merge_basic_kernelPiiS_iS_)
        /*005c*/ 	.word	0x00000018


	//----- nvinfo : EIATTR_MIN_STACK_SIZE
	.align		4
.L_23:
        /*0060*/ 	.byte	0x04, 0x12
        /*0062*/ 	.short	(.L_25 - .L_24)
	.align		4
.L_24:
        /*0064*/ 	.word	index@(_Z18merge_basic_kernelPiiS_iS_)
        /*0068*/ 	.word	0x00000018


	//----- nvinfo : EIATTR_MIN_STACK_SIZE
	.align		4
.L_25:
        /*006c*/ 	.byte	0x04, 0x12
        /*006e*/ 	.short	(.L_27 - .L_26)
	.align		4
.L_26:
        /*0070*/ 	.word	index@(_Z20findCosAngles_kernelP6points5point)
        /*0074*/ 	.word	0x00000000


	//----- nvinfo : EIATTR_MIN_STACK_SIZE
	.align		4
.L_27:
        /*0078*/ 	.byte	0x04, 0x12
        /*007a*/ 	.short	(.L_29 - .L_28)
	.align		4
.L_28:
        /*007c*/ 	.word	index@(_Z18lowestPoint_kernelP6pointsS0_)
        /*0080*/ 	.word	0x00000000
.L_29:


//--------------------- .nv.compat                --------------------------
	.section	.nv.compat,"",@"SHT_CUDA_COMPAT_INFO"
	.align	4
        /*0000*/ 	.byte	0x02, 0x09, 0x00, 0x00, 0x02, 0x02, 0x01, 0x00, 0x02, 0x05, 0x05, 0x00, 0x03, 0x07, 0x01, 0x01
        /*0010*/ 	.byte	0x02, 0x03, 0x00, 0x00, 0x02, 0x06, 0x01, 0x00, 0x04, 0x0b, 0x08, 0x00, 0x01, 0x00, 0x00, 0x00
        /*0020*/ 	.byte	0x00, 0x00, 0x00, 0x00


//--------------------- .nv.info._Z18merge_basic_kernelPiiS_iS_ --------------------------
	.section	.nv.info._Z18merge_basic_kernelPiiS_iS_,"",@"SHT_CUDA_INFO"
	.sectionflags	@""
	.align	4


	//----- nvinfo : EIATTR_CUDA_API_VERSION
	.align		4
        /*0000*/ 	.byte	0x04, 0x37
        /*0002*/ 	.short	(.L_31 - .L_30)
.L_30:
        /*0004*/ 	.word	0x00000082


	//----- nvinfo : EIATTR_KPARAM_INFO
	.align		4
.L_31:
        /*0008*/ 	.byte	0x04, 0x17
        /*000a*/ 	.short	(.L_33 - .L_32)
.L_32:
        /*000c*/ 	.word	0x00000000
        /*0010*/ 	.short	0x0004
        /*0012*/ 	.short	0x0020
        /*0014*/ 	.byte	0x00, 0xf5, 0x21, 0x00


	//----- nvinfo : EIATTR_KPARAM_INFO
	.align		4
.L_33:
        /*0018*/ 	.byte	0x04, 0x17
        /*001a*/ 	.short	(.L_35 - .L_34)
.L_34:
        /*001c*/ 	.word	0x00000000
        /*0020*/ 	.short	0x0003
        /*0022*/ 	.short	0x0018
        /*0024*/ 	.byte	0x00, 0xf0, 0x11, 0x00


	//----- nvinfo : EIATTR_KPARAM_INFO
	.align		4
.L_35:
        /*0028*/ 	.byte	0x04, 0x17
        /*002a*/ 	.short	(.L_37 - .L_36)
.L_36:
        /*002c*/ 	.word	0x00000000
        /*0030*/ 	.short	0x0002
        /*0032*/ 	.short	0x0010
        /*0034*/ 	.byte	0x00, 0xf5, 0x21, 0x00


	//----- nvinfo : EIATTR_KPARAM_INFO
	.align		4
.L_37:
        /*0038*/ 	.byte	0x04, 0x17
        /*003a*/ 	.short	(.L_39 - .L_38)
.L_38:
        /*003c*/ 	.word	0x00000000
        /*0040*/ 	.short	0x0001
        /*0042*/ 	.short	0x0008
        /*0044*/ 	.byte	0x00, 0xf0, 0x11, 0x00


	//----- nvinfo : EIATTR_KPARAM_INFO
	.align		4
.L_39:
        /*0048*/ 	.byte	0x04, 0x17
        /*004a*/ 	.short	(.L_41 - .L_40)
.L_40:
        /*004c*/ 	.word	0x00000000
        /*0050*/ 	.short	0x0000
        /*0052*/ 	.short	0x0000
        /*0054*/ 	.byte	0x00, 0xf5, 0x21, 0x00


	//----- nvinfo : EIATTR_SPARSE_MMA_MASK
	.align		4
.L_41:
        /*0058*/ 	.byte	0x03, 0x50
        /*005a*/ 	.short	0x0000


	//----- nvinfo : EIATTR_MAXREG_COUNT
	.align		4
        /*005c*/ 	.byte	0x03, 0x1b
        /*005e*/ 	.short	0x00ff


	//----- nvinfo : EIATTR_EXTERNS
	.align		4
        /*0060*/ 	.byte	0x04, 0x0f
        /*0062*/ 	.short	(.L_43 - .L_42)


	//   ....[0]....
	.align		4
.L_42:
        /*0064*/ 	.word	index@(vprintf)


	//----- nvinfo : EIATTR_MERCURY_ISA_VERSION
	.align		4
.L_43:
        /*0068*/ 	.byte	0x03, 0x5f
        /*006a*/ 	.short	0x0101


	//----- nvinfo : EIATTR_VRC_CTA_INIT_COUNT
	.align		4
        /*006c*/ 	.byte	0x02, 0x4a
	.zero		1
	.zero		1


	//----- nvinfo : EIATTR_SYSCALL_OFFSETS
	.align		4
        /*0070*/ 	.byte	0x04, 0x46
        /*0072*/ 	.short	(.L_45 - .L_44)


	//   ....[0]....
.L_44:
        /*0074*/ 	.word	0x00000130


	//   ....[1]....
        /*0078*/ 	.word	0x00000310


	//   ....[2]....
        /*007c*/ 	.word	0x000003f0


	//   ....[3]....
        /*0080*/ 	.word	0x000004d0


	//   ....[4]....
        /*0084*/ 	.word	0x000005b0


	//   ....[5]....
        /*0088*/ 	.word	0x00000690


	//   ....[6]....
        /*008c*/ 	.word	0x00000770


	//   ....[7]....
        /*0090*/ 	.word	0x00000850


	//   ....[8]....
        /*0094*/ 	.word	0x00000930


	//   ....[9]....
        /*0098*/ 	.word	0x00000a10


	//   ....[10]....
        /*009c*/ 	.word	0x00000af0


	//   ....[11]....
        /*00a0*/ 	.word	0x00000bd0


	//   ....[12]....
        /*00a4*/ 	.word	0x00000cb0


	//   ....[13]....
        /*00a8*/ 	.word	0x00000d90


	//   ....[14]....
        /*00ac*/ 	.word	0x00000e70


	//   ....[15]....
        /*00b0*/ 	.word	0x00000f50


	//   ....[16]....
        /*00b4*/ 	.word	0x00001030


	//   ....[17]....
        /*00b8*/ 	.word	0x00001230


	//   ....[18]....
        /*00bc*/ 	.word	0x00001310


	//   ....[19]....
        /*00c0*/ 	.word	0x000013f0


	//   ....[20]....
        /*00c4*/ 	.word	0x000014d0


	//   ....[21]....
        /*00c8*/ 	.word	0x000015b0


	//   ....[22]....
        /*00cc*/ 	.word	0x00001690


	//   ....[23]....
        /*00d0*/ 	.word	0x00001770


	//   ....[24]....
        /*00d4*/ 	.word	0x00001850


	//   ....[25]....
        /*00d8*/ 	.word	0x000019f0


	//   ....[26]....
        /*00dc*/ 	.word	0x00001ad0


	//   ....[27]....
        /*00e0*/ 	.word	0x00001bb0


	//   ....[28]....
        /*00e4*/ 	.word	0x00001c90


	//   ....[29]....
        /*00e8*/ 	.word	0x00001e40


	//   ....[30]....
        /*00ec*/ 	.word	0x00001f20


	//   ....[31]....
        /*00f0*/ 	.word	0x00002110


	//   ....[32]....
        /*00f4*/ 	.word	0x000021f0


	//   ....[33]....
        /*00f8*/ 	.word	0x000022d0


	//   ....[34]....
        /*00fc*/ 	.word	0x000023b0


	//   ....[35]....
        /*0100*/ 	.word	0x00002490


	//   ....[36]....
        /*0104*/ 	.word	0x00002570


	//   ....[37]....
        /*0108*/ 	.word	0x00002650


	//   ....[38]....
        /*010c*/ 	.word	0x00002730


	//   ....[39]....
        /*0110*/ 	.word	0x00002810


	//   ....[40]....
        /*0114*/ 	.word	0x000028f0


	//   ....[41]....
        /*0118*/ 	.word	0x000029d0


	//   ....[42]....
        /*011c*/ 	.word	0x00002ab0


	//   ....[43]....
        /*0120*/ 	.word	0x00002b90


	//   ....[44]....
        /*0124*/ 	.word	0x00002c70


	//   ....[45]....
        /*0128*/ 	.word	0x00002d50


	//   ....[46]....
        /*012c*/ 	.word	0x00002e30


	//   ....[47]....
        /*0130*/ 	.word	0x00003030


	//   ....[48]....
        /*0134*/ 	.word	0x00003110


	//   ....[49]....
        /*0138*/ 	.word	0x000031f0


	//   ....[50]....
        /*013c*/ 	.word	0x000032d0


	//   ....[51]....
        /*0140*/ 	.word	0x000033b0


	//   ....[52]....
        /*0144*/ 	.word	0x00003490


	//   ....[53]....
        /*0148*/ 	.word	0x00003570


	//   ....[54]....
        /*014c*/ 	.word	0x00003650


	//   ....[55]....
        /*0150*/ 	.word	0x000037f0


	//   ....[56]....
        /*0154*/ 	.word	0x000038d0


	//   ....[57]....
        /*0158*/ 	.word	0x000039b0


	//   ....[58]....
        /*015c*/ 	.word	0x00003a90


	//   ....[59]....
        /*0160*/ 	.word	0x00003c40


	//   ....[60]....
        /*0164*/ 	.word	0x00003d20


	//   ....[61]....
        /*0168*/ 	.word	0x000047f0


	//   ....[62]....
        /*016c*/ 	.word	0x000049b0


	//   ....[63]....
        /*0170*/ 	.word	0x00004a80


	//   ....[64]....
        /*0174*/ 	.word	0x00004b50


	//   ....[65]....
        /*0178*/ 	.word	0x00004c20


	//   ....[66]....
        /*017c*/ 	.word	0x00004de0


	//   ....[67]....
        /*0180*/ 	.word	0x00004ec0


	//   ....[68]....
        /*0184*/ 	.word	0x000050b0


	//   ....[69]....
        /*0188*/ 	.word	0x00005180


	//   ....[70]....
        /*018c*/ 	.word	0x00005250


	//   ....[71]....
        /*0190*/ 	.word	0x00005320


	//   ....[72]....
        /*0194*/ 	.word	0x00005510


	//   ....[73]....
        /*0198*/ 	.word	0x000055f0


	//   ....[74]....
        /*019c*/ 	.word	0x00006de0


	//   ....[75]....
        /*01a0*/ 	.word	0x00006eb0


	//   ....[76]....
        /*01a4*/ 	.word	0x00006f80


	//   ....[77]....
        /*01a8*/ 	.word	0x00007050


	//   ....[78]....
        /*01ac*/ 	.word	0x00007250


	//   ....[79]....
        /*01b0*/ 	.word	0x00007330


	//----- nvinfo : EIATTR_EXIT_INSTR_OFFSETS
	.align		4
.L_45:
        /*01b4*/ 	.byte	0x04, 0x1c
        /*01b6*/ 	.short	(.L_47 - .L_46)


	//   ....[0]....
.L_46:
        /*01b8*/ 	.word	0x00007340


	//----- nvinfo : EIATTR_CRS_STACK_SIZE
	.align		4
.L_47:
        /*01bc*/ 	.byte	0x04, 0x1e
        /*01be*/ 	.short	(.L_49 - .L_48)
.L_48:
        /*01c0*/ 	.word	0x00000000


	//----- nvinfo : EIATTR_CBANK_PARAM_SIZE
	.align		4
.L_49:
        /*01c4*/ 	.byte	0x03, 0x19
        /*01c6*/ 	.short	0x0028


	//----- nvinfo : EIATTR_PARAM_CBANK
	.align		4
        /*01c8*/ 	.byte	0x04, 0x0a
        /*01ca*/ 	.short	(.L_51 - .L_50)
	.align		4
.L_50:
        /*01cc*/ 	.word	index@(.nv.constant0._Z18merge_basic_kernelPiiS_iS_)
        /*01d0*/ 	.short	0x0380
        /*01d2*/ 	.short	0x0028


	//----- nvinfo : EIATTR_SW_WAR
	.align		4
.L_51:
        /*01d4*/ 	.byte	0x04, 0x36
        /*01d6*/ 	.short	(.L_53 - .L_52)
.L_52:
        /*01d8*/ 	.word	0x00000008
.L_53:


//--------------------- .nv.info._Z20findCosAngles_kernelP6points5point --------------------------
	.section	.nv.info._Z20findCosAngles_kernelP6points5point,"",@"SHT_CUDA_INFO"
	.sectionflags	@""
	.align	4


	//----- nvinfo : EIATTR_CUDA_API_VERSION
	.align		4
        /*0000*/ 	.byte	0x04, 0x37
        /*0002*/ 	.short	(.L_55 - .L_54)
.L_54:
        /*0004*/ 	.word	0x00000082


	//----- nvinfo : EIATTR_KPARAM_INFO
	.align		4
.L_55:
        /*0008*/ 	.byte	0x04, 0x17
        /*000a*/ 	.short	(.L_57 - .L_56)
.L_56:
        /*000c*/ 	.word	0x00000000
        /*0010*/ 	.short	0x0001
        /*0012*/ 	.short	0x0008
        /*0014*/ 	.byte	0x00, 0xf0, 0x31, 0x00


	//----- nvinfo : EIATTR_KPARAM_INFO
	.align		4
.L_57:
        /*0018*/ 	.byte	0x04, 0x17
        /*001a*/ 	.short	(.L_59 - .L_58)
.L_58:
        /*001c*/ 	.word	0x00000000
        /*0020*/ 	.short	0x0000
        /*0022*/ 	.short	0x0000
        /*0024*/ 	.byte	0x00, 0xf5, 0x21, 0x00


	//----- nvinfo : EIATTR_SPARSE_MMA_MASK
	.align		4
.L_59:
        /*0028*/ 	.byte	0x03, 0x50
        /*002a*/ 	.short	0x0000


	//----- nvinfo : EIATTR_MAXREG_COUNT
	.align		4
        /*002c*/ 	.byte	0x03, 0x1b
        /*002e*/ 	.short	0x00ff


	//----- nvinfo : EIATTR_MERCURY_ISA_VERSION
	.align		4
        /*0030*/ 	.byte	0x03, 0x5f
        /*0032*/ 	.short	0x0101


	//----- nvinfo : EIATTR_VRC_CTA_INIT_COUNT
	.align		4
        /*0034*/ 	.byte	0x02, 0x4a
	.zero		1
	.zero		1


	//----- nvinfo : EIATTR_EXIT_INSTR_OFFSETS
	.align		4
        /*0038*/ 	.byte	0x04, 0x1c
        /*003a*/ 	.short	(.L_61 - .L_60)


	//   ....[0]....
.L_60:
        /*003c*/ 	.word	0x00000320


	//   ....[1]....
        /*0040*/ 	.word	0x00000360


	//----- nvinfo : EIATTR_CRS_STACK_SIZE
	.align		4
.L_61:
        /*0044*/ 	.byte	0x04, 0x1e
        /*0046*/ 	.short	(.L_63 - .L_62)
.L_62:
        /*0048*/ 	.word	0x00000000


	//----- nvinfo : EIATTR_CBANK_PARAM_SIZE
	.align		4
.L_63:
        /*004c*/ 	.byte	0x03, 0x19
        /*004e*/ 	.short	0x0014


	//----- nvinfo : EIATTR_PARAM_CBANK
	.align		4
        /*0050*/ 	.byte	0x04, 0x0a
        /*0052*/ 	.short	(.L_65 - .L_64)
	.align		4
.L_64:
        /*0054*/ 	.word	index@(.nv.constant0._Z20findCosAngles_kernelP6points5point)
        /*0058*/ 	.short	0x0380
        /*005a*/ 	.short	0x0014


	//----- nvinfo : EIATTR_SW_WAR
	.align		4
.L_65:
        /*005c*/ 	.byte	0x04, 0x36
        /*005e*/ 	.short	(.L_67 - .L_66)
.L_66:
        /*0060*/ 	.word	0x00000008
.L_67:


//--------------------- .nv.info._Z18lowestPoint_kernelP6pointsS0_ --------------------------
	.section	.nv.info._Z18lowestPoint_kernelP6pointsS0_,"",@"SHT_CUDA_INFO"
	.sectionflags	@""
	.align	4


	//----- nvinfo : EIATTR_CUDA_API_VERSION
	.align		4
        /*0000*/ 	.byte	0x04, 0x37
        /*0002*/ 	.short	(.L_69 - .L_68)
.L_68:
        /*0004*/ 	.word	0x00000082


	//----- nvinfo : EIATTR_KPARAM_INFO
	.align		4
.L_69:
        /*0008*/ 	.byte	0x04, 0x17
        /*000a*/ 	.short	(.L_71 - .L_70)
.L_70:
        /*000c*/ 	.word	0x00000000
        /*0010*/ 	.short	0x0001
        /*0012*/ 	.short	0x0008
        /*0014*/ 	.byte	0x00, 0xf5, 0x21, 0x00


	//----- nvinfo : EIATTR_KPARAM_INFO
	.align		4
.L_71:
        /*0018*/ 	.byte	0x04, 0x17
        /*001a*/ 	.short	(.L_73 - .L_72)
.L_72:
        /*001c*/ 	.word	0x00000000
        /*0020*/ 	.short	0x0000
        /*0022*/ 	.short	0x0000
        /*0024*/ 	.byte	0x00, 0xf5, 0x21, 0x00


	//----- nvinfo : EIATTR_SPARSE_MMA_MASK
	.align		4
.L_73:
        /*0028*/ 	.byte	0x03, 0x50
        /*002a*/ 	.short	0x0000


	//----- nvinfo : EIATTR_MAXREG_COUNT
	.align		4
        /*002c*/ 	.byte	0x03, 0x1b
        /*002e*/ 	.short	0x00ff


	//----- nvinfo : EIATTR_NUM_BARRIERS
	.align		4
        /*0030*/ 	.byte	0x02, 0x4c
        /*0032*/ 	.byte	0x01
	.zero		1


	//----- nvinfo : EIATTR_MERCURY_ISA_VERSION
	.align		4
        /*0034*/ 	.byte	0x03, 0x5f
        /*0036*/ 	.short	0x0101


	//----- nvinfo : EIATTR_VRC_CTA_INIT_COUNT
	.align		4
        /*0038*/ 	.byte	0x02, 0x4a
	.zero		1
	.zero		1


	//----- nvinfo : EIATTR_EXIT_INSTR_OFFSETS
	.align		4
        /*003c*/ 	.byte	0x04, 0x1c
        /*003e*/ 	.short	(.L_75 - .L_74)


	//   ....[0]....
.L_74:
        /*0040*/ 	.word	0x00000070


	//   ....[1]....
        /*0044*/ 	.word	0x00000370


	//   ....[2]....
        /*0048*/ 	.word	0x00000400


	//----- nvinfo : EIATTR_CRS_STACK_SIZE
	.align		4
.L_75:
        /*004c*/ 	.byte	0x04, 0x1e
        /*004e*/ 	.short	(.L_77 - .L_76)
.L_76:
        /*0050*/ 	.word	0x00000000


	//----- nvinfo : EIATTR_CBANK_PARAM_SIZE
	.align		4
.L_77:
        /*0054*/ 	.byte	0x03, 0x19
        /*0056*/ 	.short	0x0010


	//----- nvinfo : EIATTR_PARAM_CBANK
	.align		4
        /*0058*/ 	.byte	0x04, 0x0a
        /*005a*/ 	.short	(.L_79 - .L_78)
	.align		4
.L_78:
        /*005c*/ 	.word	index@(.nv.constant0._Z18lowestPoint_kernelP6pointsS0_)
        /*0060*/ 	.short	0x0380
        /*0062*/ 	.short	0x0010


	//----- nvinfo : EIATTR_SW_WAR
	.align		4
.L_79:
        /*0064*/ 	.byte	0x04, 0x36
        /*0066*/ 	.short	(.L_81 - .L_80)
.L_80:
        /*0068*/ 	.word	0x00000008
.L_81:


//--------------------- .nv.callgraph             --------------------------
	.section	.nv.callgraph,"",@"SHT_CUDA_CALLGRAPH"
	.align	4
	.sectionentsize	8
	.align		4
        /*0000*/ 	.word	0x00000000
	.align		4
        /*0004*/ 	.word	0xffffffff
	.align		4
        /*0008*/ 	.word	index@(_Z18merge_basic_kernelPiiS_iS_)
	.align		4
        /*000c*/ 	.word	index@(vprintf)
	.align		4
        /*0010*/ 	.word	0x00000000
	.align		4
        /*0014*/ 	.word	0xfffffffe
	.align		4
        /*0018*/ 	.word	0x00000000
	.align		4
        /*001c*/ 	.word	0xfffffffd
	.align		4
        /*0020*/ 	.word	0x00000000
	.align		4
        /*0024*/ 	.word	0xfffffffc


//--------------------- .nv.constant4             --------------------------
	.section	.nv.constant4,"a",@progbits
	.align	8
	.align		8
.nv.constant4:
        /*0000*/ 	.dword	vprintf
	.align		8
        /*0008*/ 	.dword	$str
	.align		8
        /*0010*/ 	.dword	$str$1
	.align		8
        /*0018*/ 	.dword	$str$2
	.align		8
        /*0020*/ 	.dword	$str$3
	.align		8
        /*0028*/ 	.dword	$str$4
	.align		8
        /*0030*/ 	.dword	$str$5
	.align		8
        /*0038*/ 	.dword	$str$6
	.align		8
        /*0040*/ 	.dword	$str$7


//--------------------- .text._Z18merge_basic_kernelPiiS_iS_ --------------------------
	.section	.text._Z18merge_basic_kernelPiiS_iS_,"ax",@progbits
	.align	128
        .global         _Z18merge_basic_kernelPiiS_iS_
        .type           _Z18merge_basic_kernelPiiS_iS_,@function
        .size           _Z18merge_basic_kernelPiiS_iS_,(.L_x_176 - _Z18merge_basic_kernelPiiS_iS_)
        .other          _Z18merge_basic_kernelPiiS_iS_,@"STO_CUDA_ENTRY STV_DEFAULT"
_Z18merge_basic_kernelPiiS_iS_:
.text._Z18merge_basic_kernelPiiS_iS_:
[----:B------:R-:W0:Y:S01]  /*0000*/  LDC R1, c[0x0][0x37c] ;  /* 0x0000df00ff017b82 */ /* 0x000e220000000800 */
[----:B------:R-:W1:Y:S01]  /*0010*/  S2R R3, SR_TID.X ;  /* 0x0000000000037919 */ /* 0x000e620000002100 */
[----:B------:R-:W2:Y:S06]  /*0020*/  LDCU UR4, c[0x0][0x2f8] ;  /* 0x00005f00ff0477ac */ /* 0x000eac0008000800 */
[----:B------:R-:W1:Y:S01]  /*0030*/  S2UR UR6, SR_CTAID.X ;  /* 0x00000000000679c3 */ /* 0x000e620000002500 */
[----:B------:R-:W-:Y:S01]  /*0040*/  MOV R0, 0x0 ;  /* 0x0000000000007802 */ /* 0x000fe20000000f00 */
[----:B0-----:R-:W-:Y:S01]  /*0050*/  VIADD R1, R1, 0xffffffe8 ;  /* 0xffffffe801017836 */ /* 0x001fe20000000000 */
[----:B------:R-:W0:Y:S01]  /*0060*/  LDCU UR5, c[0x0][0x2fc] ;  /* 0x00005f80ff0577ac */ /* 0x000e220008000800 */
[----:B------:R-:W-:Y:S01]  /*0070*/  CS2R R6, SRZ ;  /* 0x0000000000067805 */ /* 0x000fe2000001ff00 */
[----:B------:R-:W3:Y:S03]  /*0080*/  LDCU.64 UR8, c[0x4][0x30] ;  /* 0x01000600ff0877ac */ /* 0x000ee60008000a00 */
[----:B------:R-:W1:Y:S08]  /*0090*/  LDC R2, c[0x0][0x360] ;  /* 0x0000d800ff027b82 */ /* 0x000e700000000800 */
[----:B------:R4:W4:Y:S01]  /*00a0*/  LDC.64 R8, c[0x4][R0] ;  /* 0x0100000000087b82 */ /* 0x0009220000000a00 */
[----:B--2---:R-:W-:-:S04]  /*00b0*/  IADD3 R23, P0, PT, R1, UR4, RZ ;  /* 0x0000000401177c10 */ /* 0x004fc8000ff1e0ff */
[----:B------:R-:W-:Y:S01]  /*00c0*/  IADD3 R29, P1, PT, R23, 0x8, RZ ;  /* 0x00000008171d7810 */ /* 0x000fe20007f3e0ff */
[----:B0-----:R-:W-:Y:S02]  /*00d0*/  IMAD.X R22, RZ, RZ, UR5, P0 ;  /* 0x00000005ff167e24 */ /* 0x001fe400080e06ff */
[----:B---3--:R-:W-:Y:S02]  /*00e0*/  IMAD.U32 R4, RZ, RZ, UR8 ;  /* 0x00000008ff047e24 */ /* 0x008fe4000f8e00ff */
[----:B------:R-:W-:Y:S02]  /*00f0*/  IMAD.U32 R5, RZ, RZ, UR9 ;  /* 0x00000009ff057e24 */ /* 0x000fe4000f8e00ff */
[----:B------:R-:W-:Y:S02]  /*0100*/  IMAD.X R28, RZ, RZ, R22, P1 ;  /* 0x000000ffff1c7224 */ /* 0x000fe400008e0616 */
[----:B-1----:R-:W-:-:S07]  /*0110*/  IMAD R30, R2, UR6, R3 ;  /* 0x00000006021e7c24 */ /* 0x002fce000f8e0203 */
[----:B------:R-:W-:-:S07]  /*0120*/  LEPC R20, `(.L_x_0) ;  /* 0x000000001014794e */ /* 0x000fce0000000000 */
[----:B----4-:R-:W-:Y:S05]  /*0130*/  CALL.ABS.NOINC R8 ;  /* 0x0000000008007343 */ /* 0x010fea0003c00000 */
.L_x_0:
[----:B------:R-:W0:Y:S01]  /*0140*/  LDCU UR4, c[0x0][0x388] ;  /* 0x00007100ff0477ac */ /* 0x000e220008000800 */
[----:B------:R-:W1:Y:S01]  /*0150*/  LDC.64 R16, c[0x0][0x358] ;  /* 0x0000d600ff107b82 */ /* 0x000e620000000a00 */
[----:B0-----:R-:W-:-:S09]  /*0160*/  UISETP.GE.AND UP0, UPT, UR4, 0x1, UPT ;  /* 0x000000010400788c */ /* 0x001fd2000bf06270 */
[----:B------:R-:W-:Y:S05]  /*0170*/  BRA.U !UP0, `(.L_x_1) ;  /* 0x0000001d084c7547 */ /* 0x000fea000b800000 */
[----:B------:R-:W-:Y:S01]  /*0180*/  UISETP.GE.U32.AND UP0, UPT, UR4, 0x10, UPT ;  /* 0x000000100400788c */ /* 0x000fe2000bf06070 */
[----:B------:R-:W-:-:S08]  /*0190*/  IMAD.MOV.U32 R24, RZ, RZ, RZ ;  /* 0x000000ffff187224 */ /* 0x000fd000078e00ff */
[----:B------:R-:W-:Y:S05]  /*01a0*/  BRA.U !UP0, `(.L_x_2) ;  /* 0x0000000d08bc7547 */ /* 0x000fea000b800000 */
[----:B------:R-:W0:Y:S01]  /*01b0*/  LDCU.64 UR6, c[0x0][0x380] ;  /* 0x00007000ff0677ac */ /* 0x000e220008000a00 */
[----:B------:R-:W-:Y:S01]  /*01c0*/  BSSY.RECONVERGENT B6, `(.L_x_2) ;  /* 0x00000ed000067945 */ /* 0x000fe20003800200 */
[----:B------:R-:W-:Y:S01]  /*01d0*/  IMAD.MOV.U32 R26, RZ, RZ, RZ ;  /* 0x000000ffff1a7224 */ /* 0x000fe200078e00ff */
[----:B------:R-:W-:-:S06]  /*01e0*/  ULOP3.LUT UR4, UR4, 0x7ffffff0, URZ, 0xc0, !UPT ;  /* 0x7ffffff004047892 */ /* 0x000fcc000f8ec0ff */
[----:B------:R-:W-:Y:S01]  /*01f0*/  IMAD.U32 R24, RZ, RZ, UR4 ;  /* 0x00000004ff187e24 */ /* 0x000fe2000f8e00ff */
[----:B0-----:R-:W-:-:S04]  /*0200*/  UIADD3 UR5, UP0, UPT, UR6, 0x20, URZ ;  /* 0x0000002006057890 */ /* 0x001fc8000ff1e0ff */
[----:B------:R-:W-:Y:S02]  /*0210*/  UIADD3.X UR6, UPT, UPT, URZ, UR7, URZ, UP0, !UPT ;  /* 0x00000007ff067290 */ /* 0x000fe400087fe4ff */
[----:B------:R-:W-:-:S04]  /*0220*/  MOV R18, UR5 ;  /* 0x0000000500127c02 */ /* 0x000fc80008000f00 */
[----:B------:R-:W-:-:S07]  /*0230*/  IMAD.U32 R19, RZ, RZ, UR6 ;  /* 0x00000006ff137e24 */ /* 0x000fce000f8e00ff */
.L_x_19:
[----:B-1----:R-:W-:Y:S02]  /*0240*/  R2UR UR4, R16 ;  /* 0x00000000100472ca */ /* 0x002fe400000e0000 */
[----:B------:R-:W-:-:S13]  /*0250*/  R2UR UR5, R17 ;  /* 0x00000000110572ca */ /* 0x000fda00000e0000 */
[----:B------:R-:W2:Y:S01]  /*0260*/  LDG.E R27, desc[UR4][R18.64+-0x20] ;  /* 0xffffe004121b7981 */ /* 0x000ea2000c1e1900 */
[----:B------:R-:W-:Y:S01]  /*0270*/  MOV R25, 0x0 ;  /* 0x0000000000197802 */ /* 0x000fe20000000f00 */
[----:B------:R-:W0:Y:S01]  /*0280*/  LDCU.64 UR4, c[0x4][0x38] ;  /* 0x01000700ff0477ac */ /* 0x000e220008000a00 */
[----:B------:R-:W-:Y:S01]  /*0290*/  IMAD.MOV.U32 R6, RZ, RZ, R29 ;  /* 0x000000ffff067224 */ /* 0x000fe200078e001d */
[----:B------:R1:W-:Y:S01]  /*02a0*/  STL [R1+0x10], R30 ;  /* 0x0000101e01007387 */ /* 0x0003e20000100800 */
[----:B------:R1:W3:Y:S01]  /*02b0*/  LDC.64 R8, c[0x4][R25] ;  /* 0x0100000019087b82 */ /* 0x0002e20000000a00 */
[----:B------:R-:W-:Y:S02]  /*02c0*/  IMAD.MOV.U32 R7, RZ, RZ, R28 ;  /* 0x000000ffff077224 */ /* 0x000fe400078e001c */
[----:B0-----:R-:W-:Y:S02]  /*02d0*/  IMAD.U32 R4, RZ, RZ, UR4 ;  /* 0x00000004ff047e24 */ /* 0x001fe4000f8e00ff */
[----:B------:R-:W-:Y:S01]  /*02e0*/  IMAD.U32 R5, RZ, RZ, UR5 ;  /* 0x00000005ff057e24 */ /* 0x000fe2000f8e00ff */
[----:B--23--:R1:W-:Y:S06]  /*02f0*/  STL.64 [R1+0x8], R26 ;  /* 0x0000081a01007387 */ /* 0x00c3ec0000100a00 */
[----:B------:R-:W-:-:S07]  /*0300*/  LEPC R20, `(.L_x_3) ;  /* 0x000000001014794e */ /* 0x000fce0000000000 */
[----:B-1----:R-:W-:Y:S05]  /*0310*/  CALL.ABS.NOINC R8 ;  /* 0x0000000008007343 */ /* 0x002fea0003c00000 */
.L_x_3:
[----:B------:R-:W-:Y:S02]  /*0320*/  R2UR UR4, R16 ;  /* 0x00000000100472ca */ /* 0x000fe400000e0000 */
[----:B------:R-:W-:-:S13]  /*0330*/  R2UR UR5, R17 ;  /* 0x00000000110572ca */ /* 0x000fda00000e0000 */
[----:B------:R-:W2:Y:S01]  /*0340*/  LDG.E R11, desc[UR4][R18.64+-0x1c] ;  /* 0xffffe404120b7981 */ /* 0x000ea2000c1e1900 */
[----:B------:R-:W-:Y:S01]  /*0350*/  VIADD R10, R26, 0x1 ;  /* 0x000000011a0a7836 */ /* 0x000fe20000000000 */
[----:B------:R0:W1:Y:S01]  /*0360*/  LDC.64 R8, c[0x4][R25] ;  /* 0x0100000019087b82 */ /* 0x0000620000000a00 */
[----:B------:R-:W3:Y:S01]  /*0370*/  LDCU.64 UR4, c[0x4][0x38] ;  /* 0x01000700ff0477ac */ /* 0x000ee20008000a00 */
[----:B------:R0:W-:Y:S01]  /*0380*/  STL [R1+0x10], R30 ;  /* 0x0000101e01007387 */ /* 0x0001e20000100800 */
[----:B------:R-:W-:Y:S01]  /*0390*/  MOV R6, R29 ;  /* 0x0000001d00067202 */ /* 0x000fe20000000f00 */
[----:B------:R-:W-:Y:S02]  /*03a0*/  IMAD.MOV.U32 R7, RZ, RZ, R28 ;  /* 0x000000ffff077224 */ /* 0x000fe400078e001c */
[----:B---3--:R-:W-:Y:S02]  /*03b0*/  IMAD.U32 R4, RZ, RZ, UR4 ;  /* 0x00000004ff047e24 */ /* 0x008fe4000f8e00ff */
[----:B------:R-:W-:Y:S01]  /*03c0*/  IMAD.U32 R5, RZ, RZ, UR5 ;  /* 0x00000005ff057e24 */ /* 0x000fe2000f8e00ff */
[----:B-12---:R0:W-:Y:S06]  /*03d0*/  STL.64 [R1+0x8], R10 ;  /* 0x0000080a01007387 */ /* 0x0061ec0000100a00 */
[----:B------:R-:W-:-:S07]  /*03e0*/  LEPC R20, `(.L_x_4) ;  /* 0x000000001014794e */ /* 0x000fce0000000000 */
[----:B0-----:R-:W-:Y:S05]  /*03f0*/  CALL.ABS.NOINC R8 ;  /* 0x0000000008007343 */ /* 0x001fea0003c00000 */
.L_x_4:
[----:B------:R-:W-:Y:S02]  /*0400*/  R2UR UR4, R16 ;  /* 0x00000000100472ca */ /* 0x000fe400000e0000 */
[----:B------:R-:W-:-:S13]  /*0410*/  R2UR UR5, R17 ;  /* 0x00000000110572ca */ /* 0x000fda00000e0000 */
[----:B------:R-:W2:Y:S01]  /*0420*/  LDG.E R11, desc[UR4][R18.64+-0x18] ;  /* 0xffffe804120b7981 */ /* 0x000ea2000c1e1900 */
[----:B------:R-:W-:Y:S01]  /*0430*/  VIADD R10, R26, 0x2 ;  /* 0x000000021a0a7836 */ /* 0x000fe20000000000 */
[----:B------:R0:W1:Y:S01]  /*0440*/  LDC.64 R8, c[0x4][R25] ;  /* 0x0100000019087b82 */ /* 0x0000620000000a00 */
[----:B------:R-:W3:Y:S01]  /*0450*/  LDCU.64 UR4, c[0x4][0x38] ;  /* 0x01000700ff0477ac */ /* 0x000ee20008000a00 */
[----:B------:R0:W-:Y:S01]  /*0460*/  STL [R1+0x10], R30 ;  /* 0x0000101e01007387 */ /* 0x0001e20000100800 */
[----:B------:R-:W-:Y:S02]  /*0470*/  IMAD.MOV.U32 R6, RZ, RZ, R29 ;  /* 0x000000ffff067224 */ /* 0x000fe400078e001d */
[----:B------:R-:W-:Y:S02]  /*0480*/  IMAD.MOV.U32 R7, RZ, RZ, R28 ;  /* 0x000000ffff077224 */ /* 0x000fe400078e001c */
[----:B---3--:R-:W-:Y:S02]  /*0490*/  IMAD.U32 R4, RZ, RZ, UR4 ;  /* 0x00000004ff047e24 */ /* 0x008fe4000f8e00ff */
[----:B------:R-:W-:Y:S01]  /*04a0*/  IMAD.U32 R5, RZ, RZ, UR5 ;  /* 0x00000005ff057e24 */ /* 0x000fe2000f8e00ff */
[----:B-12---:R0:W-:Y:S06]  /*04b0*/  STL.64 [R1+0x8], R10 ;  /* 0x0000080a01007387 */ /* 0x0061ec0000100a00 */
[----:B------:R-:W-:-:S07]  /*04c0*/  LEPC R20, `(.L_x_5) ;  /* 0x000000001014794e */ /* 0x000fce0000000000 */
[----:B0-----:R-:W-:Y:S05]  /*04d0*/  CALL.ABS.NOINC R8 ;  /* 0x0000000008007343 */ /* 0x001fea0003c00000 */
.L_x_5:
        /* <DEDUP_REMOVED lines=9> */
[----:B---3--:R-:W-:Y:S01]  /*0570*/  IMAD.U32 R4, RZ, RZ, UR4 ;  /* 0x00000004ff047e24 */ /* 0x008fe2000f8e00ff */
[----:B------:R-:W-:Y:S01]  /*0580*/  MOV R5, UR5 ;  /* 0x0000000500057c02 */ /* 0x000fe20008000f00 */
[----:B-12---:R0:W-:Y:S06]  /*0590*/  STL.64 [R1+0x8], R10 ;  /* 0x0000080a01007387 */ /* 0x0061ec0000100a00 */
[----:B------:R-:W-:-:S07]  /*05a0*/  LEPC R20, `(.L_x_6) ;  /* 0x000000001014794e */ /* 0x000fce0000000000 */
[----:B0-----:R-:W-:Y:S05]  /*05b0*/  CALL.ABS.NOINC R8 ;  /* 0x0000000008007343 */ /* 0x001fea0003c00000 */
.L_x_6:
        /* <DEDUP_REMOVED lines=14> */
.L_x_7:
        /* <DEDUP_REMOVED lines=8> */
[----:B------:R-:W-:Y:S01]  /*0720*/  IMAD.MOV.U32 R7, RZ, RZ, R28 ;  /* 0x000000ffff077224 */ /* 0x000fe200078e001c */
[----:B---3--:R-:W-:Y:S01]  /*0730*/  MOV R4, UR4 ;  /* 0x0000000400047c02 */ /* 0x008fe20008000f00 */
[----:B------:R-:W-:Y:S01]  /*0740*/  IMAD.U32 R5, RZ, RZ, UR5 ;  /* 0x00000005ff057e24 */ /* 0x000fe2000f8e00ff */
[----:B-12---:R0:W-:Y:S06]  /*0750*/  STL.64 [R1+0x8], R10 ;  /* 0x0000080a01007387 */ /* 0x0061ec0000100a00 */
[----:B------:R-:W-:-:S07]  /*0760*/  LEPC R20, `(.L_x_8) ;  /* 0x000000001014794e */ /* 0x000fce0000000000 */
[----:B0-----:R-:W-:Y:S05]  /*0770*/  CALL.ABS.NOINC R8 ;  /* 0x0000000008007343 */ /* 0x001fea0003c00000 */
.L_x_8:
        /* <DEDUP_REMOVED lines=14> */
.L_x_9:
[----:B------:R-:W-:Y:S02]  /*0860*/  R2UR UR4, R16 ;  /* 0x00000000100472ca */ /* 0x000fe400000e0000 */
[----:B------:R-:W-:-:S13]  /*0870*/  R2UR UR5, R17 ;  /* 0x00000000110572ca */ /* 0x000fda00000e0000 */
[----:B------:R-:W2:Y:S01]  /*0880*/  LDG.E R11, desc[UR4][R18.64+-0x4] ;  /* 0xfffffc04120b7981 */ /* 0x000ea2000c1e1900 */
[----:B------:R-:W-:Y:S01]  /*0890*/  IADD3 R10, PT, PT, R26, 0x7, RZ ;  /* 0x000000071a0a7810 */ /* 0x000fe20007ffe0ff */
        /* <DEDUP_REMOVED lines=10> */
.L_x_10:
        /* <DEDUP_REMOVED lines=14> */
.L_x_11:
        /* <DEDUP_REMOVED lines=14> */
.L_x_12:
        /* <DEDUP_REMOVED lines=14> */
.L_x_13:
[----:B------:R-:W-:Y:S02]  /*0be0*/  R2UR UR4, R16 ;  /* 0x00000000100472ca */ /* 0x000fe400000e0000 */
[----:B------:R-:W-:-:S13]  /*0bf0*/  R2UR UR5, R17 ;  /* 0x00000000110572ca */ /* 0x000fda00000e0000 */
[----:B------:R-:W2:Y:S01]  /*0c00*/  LDG.E R11, desc[UR4][R18.64+0xc] ;  /* 0x00000c04120b7981 */ /* 0x000ea2000c1e1900 */
[----:B------:R-:W-:Y:S01]  /*0c10*/  VIADD R10, R26, 0xb ;  /* 0x0000000b1a0a7836 */ /* 0x000fe20000000000 */
[----:B------:R0:W1:Y:S01]  /*0c20*/  LDC.64 R8, c[0x4][R25] ;  /* 0x0100000019087b82 */ /* 0x0000620000000a00 */
[----:B------:R-:W3:Y:S01]  /*0c30*/  LDCU.64 UR4, c[0x4][0x38] ;  /* 0x01000700ff0477ac */ /* 0x000ee20008000a00 */
[----:B------:R0:W-:Y:S01]  /*0c40*/  STL [R1+0x10], R30 ;  /* 0x0000101e01007387 */ /* 0x0001e20000100800 */
[----:B------:R-:W-:Y:S01]  /*0c50*/  IMAD.MOV.U32 R6, RZ, RZ, R29 ;  /* 0x000000ffff067224 */ /* 0x000fe200078e001d */
[----:B------:R-:W-:Y:S01]  /*0c60*/  MOV R7, R28 ;  /* 0x0000001c00077202 */ /* 0x000fe20000000f00 */
[----:B---3--:R-:W-:Y:S02]  /*0c70*/  IMAD.U32 R4, RZ, RZ, UR4 ;  /* 0x00000004ff047e24 */ /* 0x008fe4000f8e00ff */
[----:B------:R-:W-:Y:S01]  /*0c80*/  IMAD.U32 R5, RZ, RZ, UR5 ;  /* 0x00000005ff057e24 */ /* 0x000fe2000f8e00ff */
[----:B-12---:R0:W-:Y:S06]  /*0c90*/  STL.64 [R1+0x8], R10 ;  /* 0x0000080a01007387 */ /* 0x0061ec0000100a00 */
[----:B------:R-:W-:-:S07]  /*0ca0*/  LEPC R20, `(.L_x_14) ;  /* 0x000000001014794e */ /* 0x000fce0000000000 */
[----:B0-----:R-:W-:Y:S05]  /*0cb0*/  CALL.ABS.NOINC R8 ;  /* 0x0000000008007343 */ /* 0x001fea0003c00000 */
.L_x_14:
        /* <DEDUP_REMOVED lines=14> */
.L_x_15:
        /* <DEDUP_REMOVED lines=14> */
.L_x_16:
        /* <DEDUP_REMOVED lines=14> */
.L_x_17:
        /* <DEDUP_REMOVED lines=14> */
.L_x_18:
[----:B------:R-:W-:Y:S01]  /*1040*/  VIADD R26, R26, 0x10 ;  /* 0x000000101a1a7836 */ /* 0x000fe20000000000 */
[----:B------:R-:W-:-:S04]  /*1050*/  IADD3 R18, P1, PT, R18, 0x40, RZ ;  /* 0x0000004012127810 */ /* 0x000fc80007f3e0ff */
[----:B------:R-:W-:Y:S01]  /*1060*/  ISETP.NE.AND P0, PT, R26, R24, PT ;  /* 0x000000181a00720c */ /* 0x000fe20003f05270 */
[----:B------:R-:W-:-:S12]  /*1070*/  IMAD.X R19, RZ, RZ, R19, P1 ;  /* 0x000000ffff137224 */ /* 0x000fd800008e0613 */
[----:B------:R-:W-:Y:S05]  /*1080*/  @P0 BRA `(.L_x_19) ;  /* 0xfffffff0006c0947 */ /* 0x000fea000383ffff */
[----:B------:R-:W-:Y:S05]  /*1090*/  BSYNC.RECONVERGENT B6 ;  /* 0x0000000000067941 */ /* 0x000fea0003800200 */
.L_x_2:
[----:B------:R-:W0:Y:S01]  /*10a0*/  LDC R28, c[0x0][0x388] ;  /* 0x0000e200ff1c7b82 */ /* 0x000e220000000800 */
[----:B------:R-:W-:Y:S01]  /*10b0*/  BSSY.RECONVERGENT B6, `(.L_x_1) ;  /* 0x00000df000067945 */ /* 0x000fe20003800200 */
[----:B0-----:R-:W-:-:S13]  /*10c0*/  LOP3.LUT P0, R0, R28, 0xf, RZ, 0xc0, !PT ;  /* 0x0000000f1c007812 */ /* 0x001fda000780c0ff */
[----:B------:R-:W-:Y:S05]  /*10d0*/  @!P0 BRA `(.L_x_20) ;  /* 0x0000000c00708947 */ /* 0x000fea0003800000 */
[----:B------:R-:W-:Y:S02]  /*10e0*/  ISETP.GE.U32.AND P0, PT, R0, 0x8, PT ;  /* 0x000000080000780c */ /* 0x000fe40003f06070 */
[----:B------:R-:W-:-:S11]  /*10f0*/  LOP3.LUT R28, R28, 0x7, RZ, 0xc0, !PT ;  /* 0x000000071c1c7812 */ /* 0x000fd600078ec0ff */
[----:B------:R-:W-:Y:S05]  /*1100*/  @!P0 BRA `(.L_x_21) ;  /* 0x0000000400d88947 */ /* 0x000fea0003800000 */
[----:B------:R-:W0:Y:S01]  /*1110*/  LDC.64 R18, c[0x0][0x380] ;  /* 0x0000e000ff127b82 */ /* 0x000e220000000a00 */
[----:B-1----:R-:W-:Y:S02]  /*1120*/  R2UR UR4, R16 ;  /* 0x00000000100472ca */ /* 0x002fe400000e0000 */
[----:B------:R-:W-:Y:S01]  /*1130*/  R2UR UR5, R17 ;  /* 0x00000000110572ca */ /* 0x000fe200000e0000 */
[----:B0-----:R-:W-:-:S12]  /*1140*/  IMAD.WIDE.U32 R18, R24, 0x4, R18 ;  /* 0x0000000418127825 */ /* 0x001fd800078e0012 */
[----:B------:R-:W2:Y:S01]  /*1150*/  LDG.E R11, desc[UR4][R18.64] ;  /* 0x00000004120b7981 */ /* 0x000ea2000c1e1900 */
[----:B------:R-:W-:Y:S01]  /*1160*/  IMAD.MOV.U32 R10, RZ, RZ, R24 ;  /* 0x000000ffff0a7224 */ /* 0x000fe200078e0018 */
[----:B------:R-:W-:Y:S01]  /*1170*/  MOV R27, 0x0 ;  /* 0x00000000001b7802 */ /* 0x000fe20000000f00 */
[----:B------:R-:W0:Y:S01]  /*1180*/  LDCU.64 UR4, c[0x4][0x38] ;  /* 0x01000700ff0477ac */ /* 0x000e220008000a00 */
[----:B------:R1:W-:Y:S01]  /*1190*/  STL [R1+0x10], R30 ;  /* 0x0000101e01007387 */ /* 0x0003e20000100800 */
[----:B------:R-:W-:Y:S01]  /*11a0*/  IADD3 R26, P0, PT, R23, 0x8, RZ ;  /* 0x00000008171a7810 */ /* 0x000fe20007f1e0ff */
[----:B------:R1:W3:Y:S03]  /*11b0*/  LDC.64 R8, c[0x4][R27] ;  /* 0x010000001b087b82 */ /* 0x0002e60000000a00 */
[----:B------:R-:W-:Y:S01]  /*11c0*/  IADD3.X R25, PT, PT, RZ, R22, RZ, P0, !PT ;  /* 0x00000016ff197210 */ /* 0x000fe200007fe4ff */
[----:B------:R-:W-:-:S04]  /*11d0*/  IMAD.MOV.U32 R6, RZ, RZ, R26 ;  /* 0x000000ffff067224 */ /* 0x000fc800078e001a */
[----:B------:R-:W-:Y:S02]  /*11e0*/  IMAD.MOV.U32 R7, RZ, RZ, R25 ;  /* 0x000000ffff077224 */ /* 0x000fe400078e0019 */
[----:B0-----:R-:W-:Y:S02]  /*11f0*/  IMAD.U32 R4, RZ, RZ, UR4 ;  /* 0x00000004ff047e24 */ /* 0x001fe4000f8e00ff */
[----:B------:R-:W-:Y:S01]  /*1200*/  IMAD.U32 R5, RZ, RZ, UR5 ;  /* 0x00000005ff057e24 */ /* 0x000fe2000f8e00ff */
[----:B--23--:R1:W-:Y:S06]  /*1210*/  STL.64 [R1+0x8], R10 ;  /* 0x0000080a01007387 */ /* 0x00c3ec0000100a00 */
[----:B------:R-:W-:-:S07]  /*1220*/  LEPC R20, `(.L_x_22) ;  /* 0x000000001014794e */ /* 0x000fce0000000000 */
[----:B-1----:R-:W-:Y:S05]  /*1230*/  CALL.ABS.NOINC R8 ;  /* 0x0000000008007343 */ /* 0x002fea0003c00000 */
.L_x_22:
        /* <DEDUP_REMOVED lines=14> */
.L_x_23:
        /* <DEDUP_REMOVED lines=14> */
.L_x_24:
        /* <DEDUP_REMOVED lines=14> */
.L_x_25:
        /* <DEDUP_REMOVED lines=14> */
.L_x_26:
        /* <DEDUP_REMOVED lines=14> */
.L_x_27:
        /* <DEDUP_REMOVED lines=14> */
.L_x_28:
        /* <DEDUP_REMOVED lines=14> */
.L_x_29:
[----:B------:R-:W-:-:S07]  /*1860*/  IADD3 R24, PT, PT, R24, 0x8, RZ ;  /* 0x0000000818187810 */ /* 0x000fce0007ffe0ff */
.L_x_21:
[----:B------:R-:W-:-:S13]  /*1870*/  ISETP.NE.AND P0, PT, R28, RZ, PT ;  /* 0x000000ff1c00720c */ /* 0x000fda0003f05270 */
[----:B------:R-:W-:Y:S05]  /*1880*/  @!P0 BRA `(.L_x_20) ;  /* 0x0000000400848947 */ /* 0x000fea0003800000 */
[----:B------:R-:W0:Y:S01]  /*1890*/  LDC R0, c[0x0][0x388] ;  /* 0x0000e200ff007b82 */ /* 0x000e220000000800 */
[----:B------:R-:W-:Y:S02]  /*18a0*/  ISETP.GE.U32.AND P0, PT, R28, 0x4, PT ;  /* 0x000000041c00780c */ /* 0x000fe40003f06070 */
[----:B0-----:R-:W-:-:S11]  /*18b0*/  LOP3.LUT R28, R0, 0x3, RZ, 0xc0, !PT ;  /* 0x00000003001c7812 */ /* 0x001fd600078ec0ff */
        /* <DEDUP_REMOVED lines=11> */
[----:B------:R1:W3:Y:S04]  /*1970*/  LDC.64 R8, c[0x4][R25] ;  /* 0x0100000019087b82 */ /* 0x0002e80000000a00 */
[----:B------:R-:W-:-:S02]  /*1980*/  IMAD.X R27, RZ, RZ, R22, P0 ;  /* 0x000000ffff1b7224 */ /* 0x000fc400000e0616 */
[----:B------:R-:W-:Y:S02]  /*1990*/  IMAD.MOV.U32 R6, RZ, RZ, R26 ;  /* 0x000000ffff067224 */ /* 0x000fe400078e001a */
[----:B------:R-:W-:Y:S02]  /*19a0*/  IMAD.MOV.U32 R7, RZ, RZ, R27 ;  /* 0x000000ffff077224 */ /* 0x000fe400078e001b */
[----:B0-----:R-:W-:Y:S02]  /*19b0*/  IMAD.U32 R4, RZ, RZ, UR4 ;  /* 0x00000004ff047e24 */ /* 0x001fe4000f8e00ff */
[----:B------:R-:W-:Y:S01]  /*19c0*/  IMAD.U32 R5, RZ, RZ, UR5 ;  /* 0x00000005ff057e24 */ /* 0x000fe2000f8e00ff */
[----:B--23--:R1:W-:Y:S06]  /*19d0*/  STL.64 [R1+0x8], R10 ;  /* 0x0000080a01007387 */ /* 0x00c3ec0000100a00 */
[----:B------:R-:W-:-:S07]  /*19e0*/  LEPC R20, `(.L_x_31) ;  /* 0x000000001014794e */ /* 0x000fce0000000000 */
[----:B-1----:R-:W-:Y:S05]  /*19f0*/  CALL.ABS.NOINC R8 ;  /* 0x0000000008007343 */ /* 0x002fea0003c00000 */
.L_x_31:
        /* <DEDUP_REMOVED lines=14> */
.L_x_32:
        /* <DEDUP_REMOVED lines=14> */
.L_x_33:
        /* <DEDUP_REMOVED lines=14> */
.L_x_34:
[----:B------:R-:W-:-:S07]  /*1ca0*/  VIADD R24, R24, 0x4 ;  /* 0x0000000418187836 */ /* 0x000fce0000000000 */
.L_x_30:
[----:B------:R-:W-:-:S13]  /*1cb0*/  ISETP.NE.AND P0, PT, R28, RZ, PT ;  /* 0x000000ff1c00720c */ /* 0x000fda0003f05270 */
[----:B------:R-:W-:Y:S05]  /*1cc0*/  @!P0 BRA `(.L_x_20) ;  /* 0x0000000000748947 */ /* 0x000fea0003800000 */
[----:B------:R-:W0:Y:S01]  /*1cd0*/  LDC.64 R4, c[0x0][0x380] ;  /* 0x0000e000ff047b82 */ /* 0x000e220000000a00 */
[----:B------:R-:W-:Y:S01]  /*1ce0*/  IADD3 R18, P0, PT, R23, 0x8, RZ ;  /* 0x0000000817127810 */ /* 0x000fe20007f1e0ff */
[----:B------:R-:W-:-:S03]  /*1cf0*/  IMAD.MOV R28, RZ, RZ, -R28 ;  /* 0x000000ffff1c7224 */ /* 0x000fc600078e0a1c */
[----:B------:R-:W-:Y:S01]  /*1d00*/  IADD3.X R19, PT, PT, RZ, R22, RZ, P0, !PT ;  /* 0x00000016ff137210 */ /* 0x000fe200007fe4ff */
[----:B0-----:R-:W-:-:S08]  /*1d10*/  IMAD.WIDE.U32 R26, R24, 0x4, R4 ;  /* 0x00000004181a7825 */ /* 0x001fd000078e0004 */
.L_x_36:
[----:B-1----:R-:W-:Y:S01]  /*1d20*/  R2UR UR4, R16 ;  /* 0x00000000100472ca */ /* 0x002fe200000e0000 */
[----:B------:R-:W-:Y:S01]  /*1d30*/  IMAD.MOV.U32 R10, RZ, RZ, R26 ;  /* 0x000000ffff0a7224 */ /* 0x000fe200078e001a */
[----:B------:R-:W-:Y:S01]  /*1d40*/  R2UR UR5, R17 ;  /* 0x00000000110572ca */ /* 0x000fe200000e0000 */
[----:B------:R-:W-:-:S12]  /*1d50*/  IMAD.MOV.U32 R11, RZ, RZ, R27 ;  /* 0x000000ffff0b7224 */ /* 0x000fd800078e001b */
[----:B------:R-:W2:Y:S01]  /*1d60*/  LDG.E R25, desc[UR4][R10.64] ;  /* 0x000000040a197981 */ /* 0x000ea2000c1e1900 */
[----:B------:R-:W-:Y:S01]  /*1d70*/  MOV R8, 0x0 ;  /* 0x0000000000087802 */ /* 0x000fe20000000f00 */
[----:B------:R-:W0:Y:S01]  /*1d80*/  LDCU.64 UR4, c[0x4][0x38] ;  /* 0x01000700ff0477ac */ /* 0x000e220008000a00 */
[----:B------:R-:W-:Y:S01]  /*1d90*/  VIADD R28, R28, 0x1 ;  /* 0x000000011c1c7836 */ /* 0x000fe20000000000 */
[----:B------:R1:W-:Y:S01]  /*1da0*/  STL [R1+0x10], R30 ;  /* 0x0000101e01007387 */ /* 0x0003e20000100800 */
[----:B------:R-:W-:Y:S02]  /*1db0*/  IMAD.MOV.U32 R6, RZ, RZ, R18 ;  /* 0x000000ffff067224 */ /* 0x000fe400078e0012 */
[----:B------:R-:W3:Y:S01]  /*1dc0*/  LDC.64 R8, c[0x4][R8] ;  /* 0x0100000008087b82 */ /* 0x000ee20000000a00 */
[----:B------:R-:W-:Y:S01]  /*1dd0*/  ISETP.NE.AND P0, PT, R28, RZ, PT ;  /* 0x000000ff1c00720c */ /* 0x000fe20003f05270 */
[----:B------:R-:W-:-:S03]  /*1de0*/  IMAD.MOV.U32 R7, RZ, RZ, R19 ;  /* 0x000000ffff077224 */ /* 0x000fc600078e0013 */
[----:B------:R-:W-:Y:S01]  /*1df0*/  P2R R0, PR, RZ, 0x1 ;  /* 0x00000001ff007803 */ /* 0x000fe20000000000 */
[----:B0-----:R-:W-:Y:S02]  /*1e00*/  IMAD.U32 R4, RZ, RZ, UR4 ;  /* 0x00000004ff047e24 */ /* 0x001fe4000f8e00ff */
[----:B------:R-:W-:Y:S01]  /*1e10*/  IMAD.U32 R5, RZ, RZ, UR5 ;  /* 0x00000005ff057e24 */ /* 0x000fe2000f8e00ff */
[----:B--23--:R1:W-:Y:S06]  /*1e20*/  STL.64 [R1+0x8], R24 ;  /* 0x0000081801007387 */ /* 0x00c3ec0000100a00 */
[----:B------:R-:W-:-:S07]  /*1e30*/  LEPC R20, `(.L_x_35) ;  /* 0x000000001014794e */ /* 0x000fce0000000000 */
[----:B-1----:R-:W-:Y:S05]  /*1e40*/  CALL.ABS.NOINC R8 ;  /* 0x0000000008007343 */ /* 0x002fea0003c00000 */
.L_x_35:
[----:B------:R-:W-:Y:S02]  /*1e50*/  ISETP.NE.AND P6, PT, R28, RZ, PT ;  /* 0x000000ff1c00720c */ /* 0x000fe40003fc5270 */
[----:B------:R-:W-:Y:S02]  /*1e60*/  IADD3 R26, P0, PT, R26, 0x4, RZ ;  /* 0x000000041a1a7810 */ /* 0x000fe40007f1e0ff */
[----:B------:R-:W-:-:S03]  /*1e70*/  IADD3 R24, PT, PT, R24, 0x1, RZ ;  /* 0x0000000118187810 */ /* 0x000fc60007ffe0ff */
[----:B------:R-:W-:-:S06]  /*1e80*/  IMAD.X R27, RZ, RZ, R27, P0 ;  /* 0x000000ffff1b7224 */ /* 0x000fcc00000e061b */
[----:B------:R-:W-:Y:S05]  /*1e90*/  @P6 BRA `(.L_x_36) ;  /* 0xfffffffc00a06947 */ /* 0x000fea000383ffff */
.L_x_20:
[----:B------:R-:W-:Y:S05]  /*1ea0*/  BSYNC.RECONVERGENT B6 ;  /* 0x0000000000067941 */ /* 0x000fea0003800200 */
.L_x_1:
[----:B------:R-:W-:Y:S01]  /*1eb0*/  MOV R0, 0x0 ;  /* 0x0000000000007802 */ /* 0x000fe20000000f00 */
[----:B------:R-:W0:Y:S01]  /*1ec0*/  LDCU.64 UR4, c[0x4][0x18] ;  /* 0x01000300ff0477ac */ /* 0x000e220008000a00 */
[----:B------:R-:W-:Y:S02]  /*1ed0*/  CS2R R6, SRZ ;  /* 0x0000000000067805 */ /* 0x000fe4000001ff00 */
[----:B------:R2:W3:Y:S01]  /*1ee0*/  LDC.64 R8, c[0x4][R0] ;  /* 0x0100000000087b82 */ /* 0x0004e20000000a00 */
[----:B0-----:R-:W-:Y:S02]  /*1ef0*/  IMAD.U32 R4, RZ, RZ, UR4 ;  /* 0x00000004ff047e24 */ /* 0x001fe4000f8e00ff */
[----:B--2---:R-:W-:-:S07]  /*1f00*/  IMAD.U32 R5, RZ, RZ, UR5 ;  /* 0x00000005ff057e24 */ /* 0x004fce000f8e00ff */
[----:B------:R-:W-:-:S07]  /*1f10*/  LEPC R20, `(.L_x_37) ;  /* 0x000000001014794e */ /* 0x000fce0000000000 */
[----:B-1-3--:R-:W-:Y:S05]  /*1f20*/  CALL.ABS.NOINC R8 ;  /* 0x0000000008007343 */ /* 0x00afea0003c00000 */
.L_x_37:
[----:B------:R-:W0:Y:S02]  /*1f30*/  LDCU UR4, c[0x0][0x398] ;  /* 0x00007300ff0477ac */ /* 0x000e240008000800 */
[----:B0-----:R-:W-:-:S09]  /*1f40*/  UISETP.GE.AND UP0, UPT, UR4, 0x1, UPT ;  /* 0x000000010400788c */ /* 0x001fd2000bf06270 */
[----:B------:R-:W-:Y:S05]  /*1f50*/  BRA.U !UP0, `(.L_x_38) ;  /* 0x0000001d08547547 */ /* 0x000fea000b800000 */
[----:B------:R-:W-:Y:S01]  /*1f60*/  UISETP.GE.U32.AND UP0, UPT, UR4, 0x10, UPT ;  /* 0x000000100400788c */ /* 0x000fe2000bf06070 */
[----:B------:R-:W-:-:S08]  /*1f70*/  IMAD.MOV.U32 R24, RZ, RZ, RZ ;  /* 0x000000ffff187224 */ /* 0x000fd000078e00ff */
[----:B------:R-:W-:Y:S05]  /*1f80*/  BRA.U !UP0, `(.L_x_39) ;  /* 0x0000000d08c47547 */ /* 0x000fea000b800000 */
[----:B------:R-:W0:Y:S01]  /*1f90*/  LDCU.64 UR6, c[0x0][0x390] ;  /* 0x00007200ff0677ac */ /* 0x000e220008000a00 */
[----:B------:R-:W-:Y:S01]  /*1fa0*/  IADD3 R29, P0, PT, R23, 0x8, RZ ;  /* 0x00000008171d7810 */ /* 0x000fe20007f1e0ff */
[----:B------:R-:W-:Y:S01]  /*1fb0*/  BSSY.RECONVERGENT B6, `(.L_x_39) ;  /* 0x00000ee000067945 */ /* 0x000fe20003800200 */
[----:B------:R-:W-:Y:S01]  /*1fc0*/  IMAD.MOV.U32 R26, RZ, RZ, RZ ;  /* 0x000000ffff1a7224 */ /* 0x000fe200078e00ff */
[----:B------:R-:W-:Y:S02]  /*1fd0*/  ULOP3.LUT UR4, UR4, 0x7ffffff0, URZ, 0xc0, !UPT ;  /* 0x7ffffff004047892 */ /* 0x000fe4000f8ec0ff */
[----:B------:R-:W-:-:S04]  /*1fe0*/  IMAD.X R28, RZ, RZ, R22, P0 ;  /* 0x000000ffff1c7224 */ /* 0x000fc800000e0616 */
[----:B------:R-:W-:Y:S01]  /*1ff0*/  IMAD.U32 R24, RZ, RZ, UR4 ;  /* 0x00000004ff187e24 */ /* 0x000fe2000f8e00ff */
[----:B0-----:R-:W-:-:S04]  /*2000*/  UIADD3 UR5, UP0, UPT, UR6, 0x20, URZ ;  /* 0x0000002006057890 */ /* 0x001fc8000ff1e0ff */
[----:B------:R-:W-:Y:S02]  /*2010*/  UIADD3.X UR6, UPT, UPT, URZ, UR7, URZ, UP0, !UPT ;  /* 0x00000007ff067290 */ /* 0x000fe400087fe4ff */
[----:B------:R-:W-:-:S04]  /*2020*/  MOV R18, UR5 ;  /* 0x0000000500127c02 */ /* 0x000fc80008000f00 */
[----:B------:R-:W-:-:S07]  /*2030*/  IMAD.U32 R19, RZ, RZ, UR6 ;  /* 0x00000006ff137e24 */ /* 0x000fce000f8e00ff */
.L_x_56:
[----:B------:R-:W-:Y:S02]  /*2040*/  R2UR UR4, R16 ;  /* 0x00000000100472ca */ /* 0x000fe400000e0000 */
        /* <DEDUP_REMOVED lines=13> */
.L_x_40:
        /* <DEDUP_REMOVED lines=14> */
.L_x_41:
        /* <DEDUP_REMOVED lines=14> */
.L_x_42:
        /* <DEDUP_REMOVED lines=14> */
.L_x_43:
        /* <DEDUP_REMOVED lines=14> */
.L_x_44:
        /* <DEDUP_REMOVED lines=14> */
.L_x_45:
        /* <DEDUP_REMOVED lines=14> */
.L_x_46:
        /* <DEDUP_REMOVED lines=14> */
.L_x_47:
        /* <DEDUP_REMOVED lines=14> */
.L_x_48:
        /* <DEDUP_REMOVED lines=14> */
.L_x_49:
        /* <DEDUP_REMOVED lines=14> */
.L_x_50:
        /* <DEDUP_REMOVED lines=14> */
.L_x_51:
        /* <DEDUP_REMOVED lines=14> */
.L_x_52:
        /* <DEDUP_REMOVED lines=14> */
.L_x_53:
        /* <DEDUP_REMOVED lines=14> */
.L_x_54:
        /* <DEDUP_REMOVED lines=14> */
.L_x_55:
[----:B------:R-:W-:Y:S01]  /*2e40*/  VIADD R26, R26, 0x10 ;  /* 0x000000101a1a7836 */ /* 0x000fe20000000000 */
[----:B------:R-:W-:-:S04]  /*2e50*/  IADD3 R18, P1, PT, R18, 0x40, RZ ;  /* 0x0000004012127810 */ /* 0x000fc80007f3e0ff */
[----:B------:R-:W-:Y:S01]  /*2e60*/  ISETP.NE.AND P0, PT, R26, R24, PT ;  /* 0x000000181a00720c */ /* 0x000fe20003f05270 */
[----:B------:R-:W-:-:S12]  /*2e70*/  IMAD.X R19, RZ, RZ, R19, P1 ;  /* 0x000000ffff137224 */ /* 0x000fd800008e0613 */
[----:B------:R-:W-:Y:S05]  /*2e80*/  @P0 BRA `(.L_x_56) ;  /* 0xfffffff0006c0947 */ /* 0x000fea000383ffff */
[----:B------:R-:W-:Y:S05]  /*2e90*/  BSYNC.RECONVERGENT B6 ;  /* 0x0000000000067941 */ /* 0x000fea0003800200 */
.L_x_39:
        /* <DEDUP_REMOVED lines=8> */
[----:B------:R-:W-:Y:S02]  /*2f20*/  R2UR UR4, R16 ;  /* 0x00000000100472ca */ /* 0x000fe400000e0000 */
        /* <DEDUP_REMOVED lines=10> */
[----:B------:R-:W-:-:S03]  /*2fd0*/  IMAD.MOV.U32 R6, RZ, RZ, R26 ;  /* 0x000000ffff067224 */ /* 0x000fc600078e001a */
[----:B------:R-:W-:Y:S01]  /*2fe0*/  MOV R7, R25 ;  /* 0x0000001900077202 */ /* 0x000fe20000000f00 */
[----:B0-----:R-:W-:Y:S02]  /*2ff0*/  IMAD.U32 R4, RZ, RZ, UR4 ;  /* 0x00000004ff047e24 */ /* 0x001fe4000f8e00ff */
[----:B------:R-:W-:Y:S01]  /*3000*/  IMAD.U32 R5, RZ, RZ, UR5 ;  /* 0x00000005ff057e24 */ /* 0x000fe2000f8e00ff */
[----:B--23--:R1:W-:Y:S06]  /*3010*/  STL.64 [R1+0x8], R10 ;  /* 0x0000080a01007387 */ /* 0x00c3ec0000100a00 */
[----:B------:R-:W-:-:S07]  /*3020*/  LEPC R20, `(.L_x_59) ;  /* 0x000000001014794e */ /* 0x000fce0000000000 */
[----:B-1----:R-:W-:Y:S05]  /*3030*/  CALL.ABS.NOINC R8 ;  /* 0x0000000008007343 */ /* 0x002fea0003c00000 */
.L_x_59:
        /* <DEDUP_REMOVED lines=14> */
.L_x_60:
        /* <DEDUP_REMOVED lines=14> */
.L_x_61:
        /* <DEDUP_REMOVED lines=14> */
.L_x_62:
        /* <DEDUP_REMOVED lines=14> */
.L_x_63:
        /* <DEDUP_REMOVED lines=14> */
.L_x_64:
        /* <DEDUP_REMOVED lines=14> */
.L_x_65:
        /* <DEDUP_REMOVED lines=14> */
.L_x_66:
[----:B------:R-:W-:-:S07]  /*3660*/  VIADD R24, R24, 0x8 ;  /* 0x0000000818187836 */ /* 0x000fce0000000000 */
.L_x_58:
[----:B------:R-:W-:-:S13]  /*3670*/  ISETP.NE.AND P0, PT, R28, RZ, PT ;  /* 0x000000ff1c00720c */ /* 0x000fda0003f05270 */
[----:B------:R-:W-:Y:S05]  /*3680*/  @!P0 BRA `(.L_x_57) ;  /* 0x0000000400848947 */ /* 0x000fea0003800000 */
[----:B------:R-:W0:Y:S01]  /*3690*/  LDC R0, c[0x0][0x398] ;  /* 0x0000e600ff007b82 */ /* 0x000e220000000800 */
[----:B------:R-:W-:Y:S02]  /*36a0*/  ISETP.GE.U32.AND P0, PT, R28, 0x4, PT ;  /* 0x000000041c00780c */ /* 0x000fe40003f06070 */
[----:B0-----:R-:W-:-:S11]  /*36b0*/  LOP3.LUT R28, R0, 0x3, RZ, 0xc0, !PT ;  /* 0x00000003001c7812 */ /* 0x001fd600078ec0ff */
        /* <DEDUP_REMOVED lines=15> */
[----:B0-----:R-:W-:Y:S01]  /*37b0*/  IMAD.U32 R4, RZ, RZ, UR4 ;  /* 0x00000004ff047e24 */ /* 0x001fe2000f8e00ff */
[----:B------:R-:W-:Y:S01]  /*37c0*/  MOV R5, UR5 ;  /* 0x0000000500057c02 */ /* 0x000fe20008000f00 */
[----:B--23--:R1:W-:Y:S06]  /*37d0*/  STL.64 [R1+0x8], R10 ;  /* 0x0000080a01007387 */ /* 0x00c3ec0000100a00 */
[----:B------:R-:W-:-:S07]  /*37e0*/  LEPC R20, `(.L_x_68) ;  /* 0x000000001014794e */ /* 0x000fce0000000000 */
[----:B-1----:R-:W-:Y:S05]  /*37f0*/  CALL.ABS.NOINC R8 ;  /* 0x0000000008007343 */ /* 0x002fea0003c00000 */
.L_x_68:
        /* <DEDUP_REMOVED lines=14> */
.L_x_69:
        /* <DEDUP_REMOVED lines=14> */
.L_x_70:
        /* <DEDUP_REMOVED lines=14> */
.L_x_71:
[----:B------:R-:W-:-:S07]  /*3aa0*/  VIADD R24, R24, 0x4 ;  /* 0x0000000418187836 */ /* 0x000fce0000000000 */
.L_x_67:
[----:B------:R-:W-:-:S13]  /*3ab0*/  ISETP.NE.AND P0, PT, R28, RZ, PT ;  /* 0x000000ff1c00720c */ /* 0x000fda0003f05270 */
[----:B------:R-:W-:Y:S05]  /*3ac0*/  @!P0 BRA `(.L_x_57) ;  /* 0x0000000000748947 */ /* 0x000fea0003800000 */
[----:B------:R-:W0:Y:S01]  /*3ad0*/  LDC.64 R4, c[0x0][0x390] ;  /* 0x0000e400ff047b82 */ /* 0x000e220000000a00 */
[----:B------:R-:W-:Y:S01]  /*3ae0*/  IADD3 R18, P0, PT, R23, 0x8, RZ ;  /* 0x0000000817127810 */ /* 0x000fe20007f1e0ff */
[----:B------:R-:W-:-:S04]  /*3af0*/  IMAD.MOV R28, RZ, RZ, -R28 ;  /* 0x000000ffff1c7224 */ /* 0x000fc800078e0a1c */
[----:B------:R-:W-:Y:S02]  /*3b00*/  IMAD.X R19, RZ, RZ, R22, P0 ;  /* 0x000000ffff137224 */ /* 0x000fe400000e0616 */
[----:B0-----:R-:W-:-:S07]  /*3b10*/  IMAD.WIDE.U32 R26, R24, 0x4, R4 ;  /* 0x00000004181a7825 */ /* 0x001fce00078e0004 */
.L_x_73:
[----:B------:R-:W-:Y:S01]  /*3b20*/  R2UR UR4, R16 ;  /* 0x00000000100472ca */ /* 0x000fe200000e0000 */
        /* <DEDUP_REMOVED lines=12> */
[----:B------:R-:W-:Y:S02]  /*3bf0*/  P2R R0, PR, RZ, 0x1 ;  /* 0x00000001ff007803 */ /* 0x000fe40000000000 */
[----:B0-----:R-:W-:Y:S01]  /*3c00*/  MOV R4, UR4 ;  /* 0x0000000400047c02 */ /* 0x001fe20008000f00 */
[----:B------:R-:W-:Y:S01]  /*3c10*/  IMAD.U32 R5, RZ, RZ, UR5 ;  /* 0x00000005ff057e24 */ /* 0x000fe2000f8e00ff */
[----:B--23--:R1:W-:Y:S06]  /*3c20*/  STL.64 [R1+0x8], R24 ;  /* 0x0000081801007387 */ /* 0x00c3ec0000100a00 */
[----:B------:R-:W-:-:S07]  /*3c30*/  LEPC R20, `(.L_x_72) ;  /* 0x000000001014794e */ /* 0x000fce0000000000 */
[----:B-1----:R-:W-:Y:S05]  /*3c40*/  CALL.ABS.NOINC R8 ;  /* 0x0000000008007343 */ /* 0x002fea0003c00000 */
.L_x_72:
[----:B------:R-:W-:Y:S01]  /*3c50*/  ISETP.NE.AND P6, PT, R28, RZ, PT ;  /* 0x000000ff1c00720c */ /* 0x000fe20003fc5270 */
[----:B------:R-:W-:Y:S01]  /*3c60*/  VIADD R24, R24, 0x1 ;  /* 0x0000000118187836 */ /* 0x000fe20000000000 */
[----:B------:R-:W-:-:S05]  /*3c70*/  IADD3 R26, P0, PT, R26, 0x4, RZ ;  /* 0x000000041a1a7810 */ /* 0x000fca0007f1e0ff */
[----:B------:R-:W-:-:S06]  /*3c80*/  IMAD.X R27, RZ, RZ, R27, P0 ;  /* 0x000000ffff1b7224 */ /* 0x000fcc00000e061b */
[----:B------:R-:W-:Y:S05]  /*3c90*/  @P6 BRA `(.L_x_73) ;  /* 0xfffffffc00a06947 */ /* 0x000fea000383ffff */
.L_x_57:
[----:B------:R-:W-:Y:S05]  /*3ca0*/  BSYNC.RECONVERGENT B6 ;  /* 0x0000000000067941 */ /* 0x000fea0003800200 */
.L_x_38:
[----:B------:R-:W-:Y:S01]  /*3cb0*/  MOV R0, 0x0 ;  /* 0x0000000000007802 */ /* 0x000fe20000000f00 */
[----:B------:R-:W0:Y:S01]  /*3cc0*/  LDCU.64 UR4, c[0x4][0x18] ;  /* 0x01000300ff0477ac */ /* 0x000e220008000a00 */
[----:B------:R-:W-:Y:S02]  /*3cd0*/  CS2R R6, SRZ ;  /* 0x0000000000067805 */ /* 0x000fe4000001ff00 */
[----:B------:R1:W2:Y:S01]  /*3ce0*/  LDC.64 R8, c[0x4][R0] ;  /* 0x0100000000087b82 */ /* 0x0002a20000000a00 */
[----:B0-----:R-:W-:Y:S02]  /*3cf0*/  IMAD.U32 R4, RZ, RZ, UR4 ;  /* 0x00000004ff047e24 */ /* 0x001fe4000f8e00ff */
[----:B-1----:R-:W-:-:S07]  /*3d00*/  IMAD.U32 R5, RZ, RZ, UR5 ;  /* 0x00000005ff057e24 */ /* 0x002fce000f8e00ff */
[----:B------:R-:W-:-:S07]  /*3d10*/  LEPC R20, `(.L_x_74) ;  /* 0x000000001014794e */ /* 0x000fce0000000000 */
[----:B--2---:R-:W-:Y:S05]  /*3d20*/  CALL.ABS.NOINC R8 ;  /* 0x0000000008007343 */ /* 0x004fea0003c00000 */
.L_x_74:
[----:B------:R-:W0:Y:S01]  /*3d30*/  I2F.U32.RP R0, R2 ;  /* 0x0000000200007306 */ /* 0x000e220000209000 */
[----:B------:R-:W1:Y:S01]  /*3d40*/  LDCU UR6, c[0x0][0x398] ;  /* 0x00007300ff0677ac */ /* 0x000e620008000800 */
[----:B------:R-:W-:Y:S01]  /*3d50*/  ISETP.NE.U32.AND P2, PT, R2, RZ, PT ;  /* 0x000000ff0200720c */ /* 0x000fe20003f45070 */
[----:B------:R-:W2:Y:S01]  /*3d60*/  LDC R7, c[0x0][0x398] ;  /* 0x0000e600ff077b82 */ /* 0x000ea20000000800 */
[----:B------:R-:W-:Y:S01]  /*3d70*/  BSSY.RECONVERGENT B0, `(.L_x_75) ;  /* 0x000005b000007945 */ /* 0x000fe20003800200 */
[----:B------:R-:W1:Y:S01]  /*3d80*/  LDCU UR7, c[0x0][0x388] ;  /* 0x00007100ff0777ac */ /* 0x000e620008000800 */
[----:B------:R-:W3:Y:S02]  /*3d90*/  LDCU UR5, c[0x0][0x370] ;  /* 0x00006e00ff0577ac */ /* 0x000ee40008000800 */
[----:B0-----:R-:W0:Y:S01]  /*3da0*/  MUFU.RCP R0, R0 ;  /* 0x0000000000007308 */ /* 0x001e220000001000 */
[----:B-1----:R-:W-:Y:S01]  /*3db0*/  UIADD3 UR4, UPT, UPT, UR7, UR6, URZ ;  /* 0x0000000607047290 */ /* 0x002fe2000fffe0ff */
[----:B0-----:R-:W-:-:S06]  /*3dc0*/  IADD3 R4, PT, PT, R0, 0xffffffe, RZ ;  /* 0x0ffffffe00047810 */ /* 0x001fcc0007ffe0ff */
[----:B------:R0:W1:Y:S02]  /*3dd0*/  F2I.FTZ.U32.TRUNC.NTZ R5, R4 ;  /* 0x0000000400057305 */ /* 0x000064000021f000 */
[----:B0-----:R-:W-:Y:S02]  /*3de0*/  IMAD.MOV.U32 R4, RZ, RZ, RZ ;  /* 0x000000ffff047224 */ /* 0x001fe400078e00ff */
[----:B-1----:R-:W-:-:S04]  /*3df0*/  IMAD.MOV R3, RZ, RZ, -R5 ;  /* 0x000000ffff037224 */ /* 0x002fc800078e0a05 */
[----:B------:R-:W-:-:S04]  /*3e00*/  IMAD R3, R3, R2, RZ ;  /* 0x0000000203037224 */ /* 0x000fc800078e02ff */
[----:B------:R-:W-:-:S06]  /*3e10*/  IMAD.HI.U32 R5, R5, R3, R4 ;  /* 0x0000000305057227 */ /* 0x000fcc00078e0004 */
[----:B------:R-:W-:-:S04]  /*3e20*/  IMAD.HI.U32 R5, R5, UR4, RZ ;  /* 0x0000000405057c27 */ /* 0x000fc8000f8e00ff */
[----:B------:R-:W-:-:S04]  /*3e30*/  IMAD.MOV R3, RZ, RZ, -R5 ;  /* 0x000000ffff037224 */ /* 0x000fc800078e0a05 */
[----:B------:R-:W-:-:S05]  /*3e40*/  IMAD R3, R2, R3, UR4 ;  /* 0x0000000402037e24 */ /* 0x000fca000f8e0203 */
[----:B------:R-:W-:-:S13]  /*3e50*/  ISETP.GE.U32.AND P0, PT, R3, R2, PT ;  /* 0x000000020300720c */ /* 0x000fda0003f06070 */
[----:B------:R-:W-:Y:S02]  /*3e60*/  @P0 IMAD.IADD R3, R3, 0x1, -R2 ;  /* 0x0000000103030824 */ /* 0x000fe400078e0a02 */
[----:B------:R-:W-:-:S03]  /*3e70*/  @P0 VIADD R5, R5, 0x1 ;  /* 0x0000000105050836 */ /* 0x000fc60000000000 */
[----:B------:R-:W-:-:S13]  /*3e80*/  ISETP.GE.U32.AND P1, PT, R3, R2, PT ;  /* 0x000000020300720c */ /* 0x000fda0003f26070 */
[----:B------:R-:W-:Y:S01]  /*3e90*/  @P1 VIADD R5, R5, 0x1 ;  /* 0x0000000105051836 */ /* 0x000fe20000000000 */
[----:B------:R-:W-:-:S05]  /*3ea0*/  @!P2 LOP3.LUT R5, RZ, R2, RZ, 0x33, !PT ;  /* 0x00000002ff05a212 */ /* 0x000fca00078e33ff */
[----:B---3--:R-:W-:-:S05]  /*3eb0*/  IMAD R5, R5, UR5, RZ ;  /* 0x0000000505057c24 */ /* 0x008fca000f8e02ff */
[----:B------:R-:W-:Y:S02]  /*3ec0*/  I2FP.F32.U32 R0, R5 ;  /* 0x0000000500007245 */ /* 0x000fe40000201000 */
[----:B------:R-:W0:Y:S02]  /*3ed0*/  LDC.64 R4, c[0x0][0x380] ;  /* 0x0000e000ff047b82 */ /* 0x000e240000000a00 */
[----:B------:R-:W1:Y:S02]  /*3ee0*/  F2I.TRUNC.NTZ R2, R0 ;  /* 0x0000000000027305 */ /* 0x000e64000020f100 */
[----:B-1----:R-:W-:Y:S01]  /*3ef0*/  I2FP.F32.S32 R3, R2 ;  /* 0x0000000200037245 */ /* 0x002fe20000201400 */
[----:B------:R-:W-:-:S03]  /*3f00*/  VIADD R9, R2, 0x1 ;  /* 0x0000000102097836 */ /* 0x000fc60000000000 */
[----:B------:R-:W-:-:S13]  /*3f10*/  FSETP.GT.AND P0, PT, R0, R3, PT ;  /* 0x000000030000720b */ /* 0x000fda0003f04000 */
[----:B------:R-:W-:Y:S02]  /*3f20*/  @!P0 IADD3 R9, PT, PT, R2, RZ, RZ ;  /* 0x000000ff02098210 */ /* 0x000fe40007ffe0ff */
[----:B------:R-:W1:Y:S03]  /*3f30*/  LDC.64 R2, c[0x0][0x390] ;  /* 0x0000e400ff027b82 */ /* 0x000e660000000a00 */
[----:B------:R-:W-:-:S04]  /*3f40*/  IMAD R30, R30, R9, RZ ;  /* 0x000000091e1e7224 */ /* 0x000fc800078e02ff */
[C---:B------:R-:W-:Y:S01]  /*3f50*/  VIADD R0, R30.reuse, -UR6 ;  /* 0x800000061e007c36 */ /* 0x040fe20008000000 */
[C---:B------:R-:W-:Y:S01]  /*3f60*/  ISETP.GE.AND P0, PT, R30.reuse, UR6, PT ;  /* 0x000000061e007c0c */ /* 0x040fe2000bf06270 */
[C---:B------:R-:W-:Y:S01]  /*3f70*/  VIADD R6, R30.reuse, -UR7 ;  /* 0x800000071e067c36 */ /* 0x040fe20008000000 */
[C---:B------:R-:W-:Y:S02]  /*3f80*/  VIMNMX R29, PT, PT, R30.reuse, UR7, PT ;  /* 0x000000071e1d7c48 */ /* 0x040fe4000bfe0100 */
[----:B------:R-:W-:Y:S02]  /*3f90*/  ISETP.GE.AND P1, PT, R30, UR7, PT ;  /* 0x000000071e007c0c */ /* 0x000fe4000bf26270 */
[----:B------:R-:W-:Y:S01]  /*3fa0*/  SEL R12, R0, RZ, P0 ;  /* 0x000000ff000c7207 */ /* 0x000fe20000000000 */
[C---:B------:R-:W-:Y:S01]  /*3fb0*/  IMAD.IADD R0, R30.reuse, 0x1, -R29 ;  /* 0x000000011e007824 */ /* 0x040fe200078e0a1d */
[----:B------:R-:W-:Y:S02]  /*3fc0*/  VIADDMNMX R28, R30, R9, UR4, PT ;  /* 0x000000041e1c7e46 */ /* 0x000fe4000b800109 */
[----:B0-2---:R-:W-:-:S07]  /*3fd0*/  SEL R6, R6, RZ, P1 ;  /* 0x000000ff06067207 */ /* 0x005fce0000800000 */
.L_x_80:
[----:B------:R-:W-:Y:S01]  /*3fe0*/  ISETP.GE.AND P0, PT, R0, R7, PT ;  /* 0x000000070000720c */ /* 0x000fe20003f06270 */
[----:B------:R-:W-:Y:S04]  /*3ff0*/  BSSY.RECONVERGENT B1, `(.L_x_76) ;  /* 0x0000031000017945 */ /* 0x000fe80003800200 */
[----:B------:R-:W-:Y:S01]  /*4000*/  BSSY.RELIABLE B9, `(.L_x_77) ;  /* 0x000001d000097945 */ /* 0x000fe20003800100 */
[----:B------:R-:W-:Y:S01]  /*4010*/  IMAD.MOV.U32 R13, RZ, RZ, R29 ;  /* 0x000000ffff0d7224 */ /* 0x000fe200078e001d */
[----:B------:R-:W-:Y:S01]  /*4020*/  ISETP.LT.OR P0, PT, R29, 0x1, P0 ;  /* 0x000000011d00780c */ /* 0x000fe20000701670 */
[----:B------:R-:W-:-:S12]  /*4030*/  IMAD.MOV.U32 R15, RZ, RZ, R0 ;  /* 0x000000ffff0f7224 */ /* 0x000fd800078e0000 */
[----:B------:R-:W-:Y:S05]  /*4040*/  @P0 BRA `(.L_x_78) ;  /* 0x0000000000480947 */ /* 0x000fea0003800000 */
[----:B------:R-:W-:Y:S01]  /*4050*/  R2UR UR6, R16 ;  /* 0x00000000100672ca */ /* 0x000fe200000e0000 */
[----:B------:R-:W-:Y:S01]  /*4060*/  VIADD R9, R29, 0xffffffff ;  /* 0xffffffff1d097836 */ /* 0x000fe20000000000 */
[C---:B------:R-:W-:Y:S01]  /*4070*/  R2UR UR7, R17.reuse ;  /* 0x00000000110772ca */ /* 0x040fe200000e0000 */
[----:B-1----:R-:W-:Y:S01]  /*4080*/  IMAD.WIDE R10, R0, 0x4, R2 ;  /* 0x00000004000a7825 */ /* 0x002fe200078e0202 */
[----:B------:R-:W-:Y:S02]  /*4090*/  R2UR UR4, R16 ;  /* 0x00000000100472ca */ /* 0x000fe400000e0000 */
[----:B------:R-:W-:Y:S01]  /*40a0*/  R2UR UR5, R17 ;  /* 0x00000000110572ca */ /* 0x000fe200000e0000 */
[----:B------:R-:W-:-:S08]  /*40b0*/  IMAD.WIDE.U32 R8, R9, 0x4, R4 ;  /* 0x0000000409087825 */ /* 0x000fd000078e0004 */
[----:B------:R-:W2:Y:S04]  /*40c0*/  LDG.E R11, desc[UR6][R10.64] ;  /* 0x000000060a0b7981 */ /* 0x000ea8000c1e1900 */
[----:B------:R-:W2:Y:S02]  /*40d0*/  LDG.E R8, desc[UR4][R8.64] ;  /* 0x0000000408087981 */ /* 0x000ea4000c1e1900 */
[----:B--2---:R-:W-:-:S13]  /*40e0*/  ISETP.GT.AND P1, PT, R8, R11, PT ;  /* 0x0000000b0800720c */ /* 0x004fda0003f24270 */
[C---:B------:R-:W-:Y:S01]  /*40f0*/  @P1 IADD3 R14, PT, PT, R29.reuse, 0x1, -R12 ;  /* 0x000000011d0e1810 */ /* 0x040fe20007ffe80c */
[----:B------:R-:W-:Y:S05]  /*4100*/  @P1 BREAK.RELIABLE B9 ;  /* 0x0000000000091942 */ /* 0x000fea0003800100 */
[----:B------:R-:W-:Y:S01]  /*4110*/  @P1 SHF.R.S32.HI R14, RZ, 0x1, R14 ;  /* 0x00000001ff0e1819 */ /* 0x000fe2000001140e */
[----:B------:R-:W-:Y:S01]  /*4120*/  @P1 IMAD.MOV.U32 R6, RZ, RZ, R15 ;  /* 0x000000ffff061224 */ /* 0x000fe200078e000f */
[----:B------:R-:W-:Y:S02]  /*4130*/  @P1 PLOP3.LUT P0, PT, PT, PT, PT, 0x8, 0x80 ;  /* 0x000000000080181c */ /* 0x000fe40003f0e170 */
[----:B------:R-:W-:Y:S01]  /*4140*/  @P1 IADD3 R29, PT, PT, R29, -R14, RZ ;  /* 0x8000000e1d1d1210 */ /* 0x000fe20007ffe0ff */
[----:B------:R-:W-:Y:S01]  /*4150*/  @P1 IMAD.IADD R0, R0, 0x1, R14 ;  /* 0x0000000100001824 */ /* 0x000fe200078e020e */
[----:B------:R-:W-:Y:S09]  /*4160*/  @P1 BRA `(.L_x_79) ;  /* 0x0000000000641947 */ /* 0x000ff20003800000 */
.L_x_78:
[----:B------:R-:W0:Y:S01]  /*4170*/  LDCU UR4, c[0x0][0x388] ;  /* 0x00007100ff0477ac */ /* 0x000e220008000800 */
[----:B------:R-:W-:Y:S02]  /*4180*/  PLOP3.LUT P0, PT, PT, PT, PT, 0x80, 0x8 ;  /* 0x000000000008781c */ /* 0x000fe40003f0f070 */
[----:B0-----:R-:W-:-:S04]  /*4190*/  ISETP.GE.AND P1, PT, R29, UR4, PT ;  /* 0x000000041d007c0c */ /* 0x001fc8000bf26270 */
[----:B------:R-:W-:-:S13]  /*41a0*/  ISETP.LT.OR P1, PT, R0, 0x1, P1 ;  /* 0x000000010000780c */ /* 0x000fda0000f21670 */
[----:B------:R-:W-:Y:S05]  /*41b0*/  @P1 BREAK.RELIABLE B9 ;  /* 0x0000000000091942 */ /* 0x000fea0003800100 */
[----:B------:R-:W-:Y:S05]  /*41c0*/  @P1 BRA `(.L_x_79) ;  /* 0x00000000004c1947 */ /* 0x000fea0003800000 */
[----:B------:R-:W-:Y:S05]  /*41d0*/  BSYNC.RELIABLE B9 ;  /* 0x0000000000097941 */ /* 0x000fea0003800100 */
.L_x_77:
[C---:B------:R-:W-:Y:S01]  /*41e0*/  R2UR UR6, R16.reuse ;  /* 0x00000000100672ca */ /* 0x040fe200000e0000 */
[----:B------:R-:W-:Y:S01]  /*41f0*/  VIADD R9, R15, 0xffffffff ;  /* 0xffffffff0f097836 */ /* 0x000fe20000000000 */
[----:B------:R-:W-:Y:S01]  /*4200*/  R2UR UR7, R17 ;  /* 0x00000000110772ca */ /* 0x000fe200000e0000 */
[----:B------:R-:W-:Y:S01]  /*4210*/  IMAD.WIDE R10, R13, 0x4, R4 ;  /* 0x000000040d0a7825 */ /* 0x000fe200078e0204 */
[----:B------:R-:W-:Y:S02]  /*4220*/  R2UR UR4, R16 ;  /* 0x00000000100472ca */ /* 0x000fe400000e0000 */
[----:B------:R-:W-:Y:S01]  /*4230*/  R2UR UR5, R17 ;  /* 0x00000000110572ca */ /* 0x000fe200000e0000 */
[----:B-1----:R-:W-:-:S08]  /*4240*/  IMAD.WIDE.U32 R8, R9, 0x4, R2 ;  /* 0x0000000409087825 */ /* 0x002fd000078e0002 */
[----:B------:R-:W2:Y:S04]  /*4250*/  LDG.E R11, desc[UR6][R10.64] ;  /* 0x000000060a0b7981 */ /* 0x000ea8000c1e1900 */
[----:B------:R-:W2:Y:S01]  /*4260*/  LDG.E R8, desc[UR4][R8.64] ;  /* 0x0000000408087981 */ /* 0x000ea2000c1e1900 */
[----:B------:R-:W-:Y:S01]  /*4270*/  IMAD.MOV.U32 R29, RZ, RZ, R13 ;  /* 0x000000ffff1d7224 */ /* 0x000fe200078e000d */
[----:B--2---:R-:W-:-:S13]  /*4280*/  ISETP.GE.AND P1, PT, R8, R11, PT ;  /* 0x0000000b0800720c */ /* 0x004fda0003f26270 */
[----:B------:R-:W-:Y:S01]  /*4290*/  @P1 IADD3 R0, PT, PT, R15, 0x1, -R6 ;  /* 0x000000010f001810 */ /* 0x000fe20007ffe806 */
[----:B------:R-:W-:Y:S01]  /*42a0*/  @P1 IMAD.MOV.U32 R12, RZ, RZ, R13 ;  /* 0x000000ffff0c1224 */ /* 0x000fe200078e000d */
[----:B------:R-:W-:Y:S02]  /*42b0*/  @P1 PLOP3.LUT P0, PT, PT, PT, PT, 0x8, 0x80 ;  /* 0x000000000080181c */ /* 0x000fe40003f0e170 */
[----:B------:R-:W-:Y:S01]  /*42c0*/  @P1 SHF.R.S32.HI R14, RZ, 0x1, R0 ;  /* 0x00000001ff0e1819 */ /* 0x000fe20000011400 */
[----:B------:R-:W-:-:S04]  /*42d0*/  IMAD.MOV.U32 R0, RZ, RZ, R15 ;  /* 0x000000ffff007224 */ /* 0x000fc800078e000f */
[--C-:B------:R-:W-:Y:S02]  /*42e0*/  @P1 IMAD.IADD R29, R13, 0x1, R14.reuse ;  /* 0x000000010d1d1824 */ /* 0x100fe400078e020e */
[----:B------:R-:W-:-:S07]  /*42f0*/  @P1 IMAD.IADD R0, R15, 0x1, -R14 ;  /* 0x000000010f001824 */ /* 0x000fce00078e0a0e */
.L_x_79:
[----:B------:R-:W-:Y:S05]  /*4300*/  BSYNC.RECONVERGENT B1 ;  /* 0x0000000000017941 */ /* 0x000fea0003800200 */
.L_x_76:
[----:B------:R-:W-:Y:S05]  /*4310*/  @!P0 BRA `(.L_x_80) ;  /* 0xfffffffc00308947 */ /* 0x000fea000383ffff */
[----:B------:R-:W-:Y:S05]  /*4320*/  BSYNC.RECONVERGENT B0 ;  /* 0x0000000000007941 */ /* 0x000fea0003800200 */
.L_x_75:
[----:B------:R-:W0:Y:S01]  /*4330*/  LDCU UR4, c[0x0][0x388] ;  /* 0x00007100ff0477ac */ /* 0x000e220008000800 */
[----:B------:R-:W2:Y:S01]  /*4340*/  LDC.64 R4, c[0x0][0x380] ;  /* 0x0000e000ff047b82 */ /* 0x000ea20000000a00 */
[CC--:B------:R-:W-:Y:S01]  /*4350*/  ISETP.GE.AND P0, PT, R28.reuse, R7.reuse, PT ;  /* 0x000000071c00720c */ /* 0x0c0fe20003f06270 */
[----:B------:R-:W-:Y:S01]  /*4360*/  BSSY.RECONVERGENT B0, `(.L_x_81) ;  /* 0x000003e000007945 */ /* 0x000fe20003800200 */
[----:B------:R-:W-:-:S04]  /*4370*/  IADD3 R7, PT, PT, R28, -R7, RZ ;  /* 0x800000071c077210 */ /* 0x000fc80007ffe0ff */
[----:B------:R-:W-:Y:S01]  /*4380*/  SEL R10, R7, RZ, P0 ;  /* 0x000000ff070a7207 */ /* 0x000fe20000000000 */
[----:B-1----:R-:W1:Y:S01]  /*4390*/  LDC.64 R2, c[0x0][0x390] ;  /* 0x0000e400ff027b82 */ /* 0x002e620000000a00 */
[C---:B0-----:R-:W-:Y:S01]  /*43a0*/  VIADD R0, R28.reuse, -UR4 ;  /* 0x800000041c007c36 */ /* 0x041fe20008000000 */
[C---:B------:R-:W-:Y:S02]  /*43b0*/  VIMNMX R27, PT, PT, R28.reuse, UR4, PT ;  /* 0x000000041c1b7c48 */ /* 0x040fe4000bfe0100 */
[----:B------:R-:W-:-:S03]  /*43c0*/  ISETP.GE.AND P1, PT, R28, UR4, PT ;  /* 0x000000041c007c0c */ /* 0x000fc6000bf26270 */
[----:B------:R-:W-:Y:S01]  /*43d0*/  IMAD.IADD R11, R28, 0x1, -R27 ;  /* 0x000000011c0b7824 */ /* 0x000fe200078e0a1b */
[----:B------:R-:W-:-:S09]  /*43e0*/  SEL R0, R0, RZ, P1 ;  /* 0x000000ff00007207 */ /* 0x000fd20000800000 */
.L_x_86:
[----:B------:R-:W0:Y:S01]  /*43f0*/  LDCU UR4, c[0x0][0x398] ;  /* 0x00007300ff0477ac */ /* 0x000e220008000800 */
[----:B------:R-:W-:Y:S04]  /*4400*/  BSSY.RECONVERGENT B1, `(.L_x_82) ;  /* 0x0000032000017945 */ /* 0x000fe80003800200 */
[----:B------:R-:W-:Y:S01]  /*4410*/  BSSY.RELIABLE B8, `(.L_x_83) ;  /* 0x000001e000087945 */ /* 0x000fe20003800100 */
[----:B------:R-:W-:Y:S02]  /*4420*/  IMAD.MOV.U32 R13, RZ, RZ, R27 ;  /* 0x000000ffff0d7224 */ /* 0x000fe400078e001b */
[----:B------:R-:W-:Y:S01]  /*4430*/  IMAD.MOV.U32 R15, RZ, RZ, R11 ;  /* 0x000000ffff0f7224 */ /* 0x000fe200078e000b */
[----:B0-----:R-:W-:-:S04]  /*4440*/  ISETP.GE.AND P0, PT, R11, UR4, PT ;  /* 0x000000040b007c0c */ /* 0x001fc8000bf06270 */
[----:B------:R-:W-:-:S13]  /*4450*/  ISETP.LT.OR P0, PT, R27, 0x1, P0 ;  /* 0x000000011b00780c */ /* 0x000fda0000701670 */
[----:B------:R-:W-:Y:S05]  /*4460*/  @P0 BRA `(.L_x_84) ;  /* 0x0000000000480947 */ /* 0x000fea0003800000 */
[C---:B------:R-:W-:Y:S01]  /*4470*/  R2UR UR6, R16.reuse ;  /* 0x00000000100672ca */ /* 0x040fe200000e0000 */
[----:B------:R-:W-:Y:S01]  /*4480*/  VIADD R7, R27, 0xffffffff ;  /* 0xffffffff1b077836 */ /* 0x000fe20000000000 */
[----:B------:R-:W-:Y:S01]  /*4490*/  R2UR UR7, R17 ;  /* 0x00000000110772ca */ /* 0x000fe200000e0000 */
[----:B-1----:R-:W-:Y:S01]  /*44a0*/  IMAD.WIDE R8, R11, 0x4, R2 ;  /* 0x000000040b087825 */ /* 0x002fe200078e0202 */
[----:B------:R-:W-:Y:S02]  /*44b0*/  R2UR UR4, R16 ;  /* 0x00000000100472ca */ /* 0x000fe400000e0000 */
[----:B------:R-:W-:Y:S01]  /*44c0*/  R2UR UR5, R17 ;  /* 0x00000000110572ca */ /* 0x000fe200000e0000 */
[----:B--2---:R-:W-:-:S08]  /*44d0*/  IMAD.WIDE.U32 R6, R7, 0x4, R4 ;  /* 0x0000000407067825 */ /* 0x004fd000078e0004 */
[----:B------:R-:W2:Y:S04]  /*44e0*/  LDG.E R9, desc[UR6][R8.64] ;  /* 0x0000000608097981 */ /* 0x000ea8000c1e1900 */
[----:B------:R-:W2:Y:S02]  /*44f0*/  LDG.E R6, desc[UR4][R6.64] ;  /* 0x0000000406067981 */ /* 0x000ea4000c1e1900 */
[----:B--2---:R-:W-:-:S13]  /*4500*/  ISETP.GT.AND P1, PT, R6, R9, PT ;  /* 0x000000090600720c */ /* 0x004fda0003f24270 */
[----:B------:R-:W-:Y:S01]  /*4510*/  @P1 IADD3 R12, PT, PT, R27, 0x1, -R10 ;  /* 0x000000011b0c1810 */ /* 0x000fe20007ffe80a */
[----:B------:R-:W-:Y:S05]  /*4520*/  @P1 BREAK.RELIABLE B8 ;  /* 0x0000000000081942 */ /* 0x000fea0003800100 */
[----:B------:R-:W-:Y:S02]  /*4530*/  @P1 SHF.R.S32.HI R12, RZ, 0x1, R12 ;  /* 0x00000001ff0c1819 */ /* 0x000fe4000001140c */
[----:B------:R-:W-:Y:S02]  /*4540*/  @P1 PLOP3.LUT P0, PT, PT, PT, PT, 0x8, 0x80 ;  /* 0x000000000080181c */ /* 0x000fe40003f0e170 */
[----:B------:R-:W-:Y:S01]  /*4550*/  @P1 MOV R0, R15 ;  /* 0x0000000f00001202 */ /* 0x000fe20000000f00 */
[----:B------:R-:W-:-:S02]  /*4560*/  @P1 IMAD.IADD R11, R11, 0x1, R12 ;  /* 0x000000010b0b1824 */ /* 0x000fc400078e020c */
[----:B------:R-:W-:Y:S01]  /*4570*/  @P1 IMAD.IADD R27, R27, 0x1, -R12 ;  /* 0x000000011b1b1824 */ /* 0x000fe200078e0a0c */
[----:B------:R-:W-:Y:S07]  /*4580*/  @P1 BRA `(.L_x_85) ;  /* 0x0000000000641947 */ /* 0x000fee0003800000 */
.L_x_84:
[----:B------:R-:W0:Y:S01]  /*4590*/  LDCU UR4, c[0x0][0x388] ;  /* 0x00007100ff0477ac */ /* 0x000e220008000800 */
[----:B------:R-:W-:Y:S02]  /*45a0*/  PLOP3.LUT P0, PT, PT, PT, PT, 0x80, 0x8 ;  /* 0x000000000008781c */ /* 0x000fe40003f0f070 */
[----:B0-----:R-:W-:-:S04]  /*45b0*/  ISETP.GE.AND P1, PT, R27, UR4, PT ;  /* 0x000000041b007c0c */ /* 0x001fc8000bf26270 */
[----:B------:R-:W-:-:S13]  /*45c0*/  ISETP.LT.OR P1, PT, R11, 0x1, P1 ;  /* 0x000000010b00780c */ /* 0x000fda0000f21670 */
[----:B------:R-:W-:Y:S05]  /*45d0*/  @P1 BREAK.RELIABLE B8 ;  /* 0x0000000000081942 */ /* 0x000fea0003800100 */
[----:B------:R-:W-:Y:S05]  /*45e0*/  @P1 BRA `(.L_x_85) ;  /* 0x00000000004c1947 */ /* 0x000fea0003800000 */
[----:B------:R-:W-:Y:S05]  /*45f0*/  BSYNC.RELIABLE B8 ;  /* 0x0000000000087941 */ /* 0x000fea0003800100 */
.L_x_83:
[C---:B------:R-:W-:Y:S01]  /*4600*/  R2UR UR6, R16.reuse ;  /* 0x00000000100672ca */ /* 0x040fe200000e0000 */
[----:B------:R-:W-:Y:S01]  /*4610*/  VIADD R7, R15, 0xffffffff ;  /* 0xffffffff0f077836 */ /* 0x000fe20000000000 */
[----:B------:R-:W-:Y:S01]  /*4620*/  R2UR UR7, R17 ;  /* 0x00000000110772ca */ /* 0x000fe200000e0000 */
[----:B--2---:R-:W-:Y:S01]  /*4630*/  IMAD.WIDE R8, R13, 0x4, R4 ;  /* 0x000000040d087825 */ /* 0x004fe200078e0204 */
        /* <DEDUP_REMOVED lines=14> */
.L_x_85:
[----:B------:R-:W-:Y:S05]  /*4720*/  BSYNC.RECONVERGENT B1 ;  /* 0x0000000000017941 */ /* 0x000fea0003800200 */
.L_x_82:
[----:B------:R-:W-:Y:S05]  /*4730*/  @!P0 BRA `(.L_x_86) ;  /* 0xfffffffc002c8947 */ /* 0x000fea000383ffff */
[----:B------:R-:W-:Y:S05]  /*4740*/  BSYNC.RECONVERGENT B0 ;  /* 0x0000000000007941 */ /* 0x000fea0003800200 */
.L_x_81:
[----:B------:R-:W-:Y:S01]  /*4750*/  MOV R0, 0x0 ;  /* 0x0000000000007802 */ /* 0x000fe20000000f00 */
[----:B------:R-:W2:Y:S01]  /*4760*/  LDCU.64 UR4, c[0x4][0x8] ;  /* 0x01000100ff0477ac */ /* 0x000ea20008000a00 */
[--C-:B------:R-:W-:Y:S01]  /*4770*/  IMAD.IADD R26, R30, 0x1, -R29.reuse ;  /* 0x000000011e1a7824 */ /* 0x100fe200078e0a1d */
[----:B------:R-:W-:Y:S01]  /*4780*/  CS2R R6, SRZ ;  /* 0x0000000000067805 */ /* 0x000fe2000001ff00 */
[----:B-1----:R0:W1:Y:S01]  /*4790*/  LDC.64 R2, c[0x4][R0] ;  /* 0x0100000000027b82 */ /* 0x0020620000000a00 */
[----:B------:R-:W-:Y:S02]  /*47a0*/  IMAD.IADD R25, R27, 0x1, -R29 ;  /* 0x000000011b197824 */ /* 0x000fe400078e0a1d */
[----:B------:R-:W-:Y:S01]  /*47b0*/  IADD3 R24, PT, PT, R28, -R26, -R27 ;  /* 0x8000001a1c187210 */ /* 0x000fe20007ffe81b */
[----:B--2---:R-:W-:Y:S01]  /*47c0*/  IMAD.U32 R4, RZ, RZ, UR4 ;  /* 0x00000004ff047e24 */ /* 0x004fe2000f8e00ff */
[----:B0-----:R-:W-:-:S07]  /*47d0*/  MOV R5, UR5 ;  /* 0x0000000500057c02 */ /* 0x001fce0008000f00 */
[----:B------:R-:W-:-:S07]  /*47e0*/  LEPC R20, `(.L_x_87) ;  /* 0x000000001014794e */ /* 0x000fce0000000000 */
[----:B-1----:R-:W-:Y:S05]  /*47f0*/  CALL.ABS.NOINC R2 ;  /* 0x0000000002007343 */ /* 0x002fea0003c00000 */
.L_x_87:
[----:B------:R-:W-:Y:S01]  /*4800*/  ISETP.GE.AND P0, PT, R25, 0x1, PT ;  /* 0x000000011900780c */ /* 0x000fe20003f06270 */
[----:B------:R-:W-:-:S12]  /*4810*/  BSSY.RECONVERGENT B7, `(.L_x_88) ;  /* 0x0000063000077945 */ /* 0x000fd80003800200 */
[----:B------:R-:W-:Y:S05]  /*4820*/  @!P0 BRA `(.L_x_89) ;  /* 0x0000000400848947 */ /* 0x000fea0003800000 */
[----:B------:R-:W-:Y:S01]  /*4830*/  IMAD.IADD R0, R29, 0x1, -R27 ;  /* 0x000000011d007824 */ /* 0x000fe200078e0a1b */
[----:B------:R-:W-:Y:S01]  /*4840*/  BSSY.RECONVERGENT B6, `(.L_x_90) ;  /* 0x0000044000067945 */ /* 0x000fe20003800200 */
[----:B------:R-:W-:Y:S01]  /*4850*/  LOP3.LUT R31, R25, 0x3, RZ, 0xc0, !PT ;  /* 0x00000003191f7812 */ /* 0x000fe200078ec0ff */
[----:B------:R-:W-:Y:S02]  /*4860*/  IMAD.MOV.U32 R18, RZ, RZ, RZ ;  /* 0x000000ffff127224 */ /* 0x000fe400078e00ff */
[----:B------:R-:W-:-:S13]  /*4870*/  ISETP.GT.U32.AND P0, PT, R0, -0x4, PT ;  /* 0xfffffffc0000780c */ /* 0x000fda0003f04070 */
[----:B------:R-:W-:Y:S05]  /*4880*/  @P0 BRA `(.L_x_91) ;  /* 0x0000000000fc0947 */ /* 0x000fea0003800000 */
[----:B------:R-:W0:Y:S01]  /*4890*/  LDC.64 R2, c[0x0][0x380] ;  /* 0x0000e000ff027b82 */ /* 0x000e220000000a00 */
[----:B------:R-:W-:Y:S01]  /*48a0*/  LOP3.LUT R18, R25, 0x7ffffffc, RZ, 0xc0, !PT ;  /* 0x7ffffffc19127812 */ /* 0x000fe200078ec0ff */
[----:B0-----:R-:W-:-:S03]  /*48b0*/  IMAD.WIDE R2, R29, 0x4, R2 ;  /* 0x000000041d027825 */ /* 0x001fc600078e0202 */
[----:B------:R-:W-:Y:S01]  /*48c0*/  IADD3 R32, P0, PT, R2, 0x8, RZ ;  /* 0x0000000802207810 */ /* 0x000fe20007f1e0ff */
[----:B------:R-:W-:-:S04]  /*48d0*/  IMAD.MOV.U32 R2, RZ, RZ, RZ ;  /* 0x000000ffff027224 */ /* 0x000fc800078e00ff */
[----:B------:R-:W-:-:S08]  /*48e0*/  IMAD.X R33, RZ, RZ, R3, P0 ;  /* 0x000000ffff217224 */ /* 0x000fd000000e0603 */
.L_x_96:
[----:B------:R-:W-:Y:S02]  /*48f0*/  R2UR UR4, R16 ;  /* 0x00000000100472ca */ /* 0x000fe400000e0000 */
[----:B------:R-:W-:-:S13]  /*4900*/  R2UR UR5, R17 ;  /* 0x00000000110572ca */ /* 0x000fda00000e0000 */
[----:B------:R-:W2:Y:S01]  /*4910*/  LDG.E R3, desc[UR4][R32.64+-0x8] ;  /* 0xfffff80420037981 */ /* 0x000ea2000c1e1900 */
[----:B------:R-:W-:Y:S01]  /*4920*/  MOV R19, 0x0 ;  /* 0x0000000000137802 */ /* 0x000fe20000000f00 */
[----:B------:R-:W0:Y:S01]  /*4930*/  LDCU.64 UR4, c[0x4][0x10] ;  /* 0x01000200ff0477ac */ /* 0x000e220008000a00 */
[----:B------:R-:W-:Y:S02]  /*4940*/  IMAD.MOV.U32 R6, RZ, RZ, R23 ;  /* 0x000000ffff067224 */ /* 0x000fe400078e0017 */
[----:B------:R1:W3:Y:S01]  /*4950*/  LDC.64 R8, c[0x4][R19] ;  /* 0x0100000013087b82 */ /* 0x0002e20000000a00 */
[----:B------:R-:W-:Y:S02]  /*4960*/  IMAD.MOV.U32 R7, RZ, RZ, R22 ;  /* 0x000000ffff077224 */ /* 0x000fe400078e0016 */
[----:B0-----:R-:W-:Y:S01]  /*4970*/  IMAD.U32 R4, RZ, RZ, UR4 ;  /* 0x00000004ff047e24 */ /* 0x001fe2000f8e00ff */
[----:B------:R-:W-:Y:S01]  /*4980*/  MOV R5, UR5 ;  /* 0x0000000500057c02 */ /* 0x000fe20008000f00 */
[----:B--23--:R1:W-:Y:S06]  /*4990*/  STL.64 [R1], R2 ;  /* 0x0000000201007387 */ /* 0x00c3ec0000100a00 */
[----:B------:R-:W-:-:S07]  /*49a0*/  LEPC R20, `(.L_x_92) ;  /* 0x000000001014794e */ /* 0x000fce0000000000 */
[----:B-1----:R-:W-:Y:S05]  /*49b0*/  CALL.ABS.NOINC R8 ;  /* 0x0000000008007343 */ /* 0x002fea0003c00000 */
.L_x_92:
[----:B------:R-:W-:Y:S02]  /*49c0*/  R2UR UR4, R16 ;  /* 0x00000000100472ca */ /* 0x000fe400000e0000 */
[----:B------:R-:W-:-:S13]  /*49d0*/  R2UR UR5, R17 ;  /* 0x00000000110572ca */ /* 0x000fda00000e0000 */
[----:B------:R-:W2:Y:S01]  /*49e0*/  LDG.E R11, desc[UR4][R32.64+-0x4] ;  /* 0xfffffc04200b7981 */ /* 0x000ea2000c1e1900 */
[----:B------:R-:W-:Y:S01]  /*49f0*/  VIADD R10, R2, 0x1 ;  /* 0x00000001020a7836 */ /* 0x000fe20000000000 */
[----:B------:R0:W1:Y:S01]  /*4a00*/  LDC.64 R8, c[0x4][R19] ;  /* 0x0100000013087b82 */ /* 0x0000620000000a00 */
[----:B------:R-:W3:Y:S01]  /*4a10*/  LDCU.64 UR4, c[0x4][0x10] ;  /* 0x01000200ff0477ac */ /* 0x000ee20008000a00 */
[----:B------:R-:W-:Y:S02]  /*4a20*/  IMAD.MOV.U32 R6, RZ, RZ, R23 ;  /* 0x000000ffff067224 */ /* 0x000fe400078e0017 */
[----:B------:R-:W-:Y:S02]  /*4a30*/  IMAD.MOV.U32 R7, RZ, RZ, R22 ;  /* 0x000000ffff077224 */ /* 0x000fe400078e0016 */
[----:B---3--:R-:W-:Y:S02]  /*4a40*/  IMAD.U32 R4, RZ, RZ, UR4 ;  /* 0x00000004ff047e24 */ /* 0x008fe4000f8e00ff */
[----:B------:R-:W-:Y:S01]  /*4a50*/  IMAD.U32 R5, RZ, RZ, UR5 ;  /* 0x00000005ff057e24 */ /* 0x000fe2000f8e00ff */
[----:B-12---:R0:W-:Y:S06]  /*4a60*/  STL.64 [R1], R10 ;  /* 0x0000000a01007387 */ /* 0x0061ec0000100a00 */
[----:B------:R-:W-:-:S07]  /*4a70*/  LEPC R20, `(.L_x_93) ;  /* 0x000000001014794e */ /* 0x000fce0000000000 */
[----:B0-----:R-:W-:Y:S05]  /*4a80*/  CALL.ABS.NOINC R8 ;  /* 0x0000000008007343 */ /* 0x001fea0003c00000 */
.L_x_93:
[----:B------:R-:W-:Y:S02]  /*4a90*/  R2UR UR4, R16 ;  /* 0x00000000100472ca */ /* 0x000fe400000e0000 */
[----:B------:R-:W-:-:S13]  /*4aa0*/  R2UR UR5, R17 ;  /* 0x00000000110572ca */ /* 0x000fda00000e0000 */
[----:B------:R-:W2:Y:S01]  /*4ab0*/  LDG.E R11, desc[UR4][R32.64] ;  /* 0x00000004200b7981 */ /* 0x000ea2000c1e1900 */
[----:B------:R-:W-:Y:S01]  /*4ac0*/  IADD3 R10, PT, PT, R2, 0x2, RZ ;  /* 0x00000002020a7810 */ /* 0x000fe20007ffe0ff */
        /* <DEDUP_REMOVED lines=9> */
.L_x_94:
[----:B------:R-:W-:Y:S02]  /*4b60*/  R2UR UR4, R16 ;  /* 0x00000000100472ca */ /* 0x000fe400000e0000 */
[----:B------:R-:W-:-:S13]  /*4b70*/  R2UR UR5, R17 ;  /* 0x00000000110572ca */ /* 0x000fda00000e0000 */
[----:B------:R-:W2:Y:S01]  /*4b80*/  LDG.E R11, desc[UR4][R32.64+0x4] ;  /* 0x00000404200b7981 */ /* 0x000ea2000c1e1900 */
[----:B------:R-:W-:Y:S01]  /*4b90*/  VIADD R10, R2, 0x3 ;  /* 0x00000003020a7836 */ /* 0x000fe20000000000 */
[----:B------:R0:W1:Y:S01]  /*4ba0*/  LDC.64 R8, c[0x4][R19] ;  /* 0x0100000013087b82 */ /* 0x0000620000000a00 */
[----:B------:R-:W3:Y:S01]  /*4bb0*/  LDCU.64 UR4, c[0x4][0x10] ;  /* 0x01000200ff0477ac */ /* 0x000ee20008000a00 */
[----:B------:R-:W-:Y:S01]  /*4bc0*/  MOV R6, R23 ;  /* 0x0000001700067202 */ /* 0x000fe20000000f00 */
[----:B------:R-:W-:Y:S02]  /*4bd0*/  IMAD.MOV.U32 R7, RZ, RZ, R22 ;  /* 0x000000ffff077224 */ /* 0x000fe400078e0016 */
[----:B---3--:R-:W-:Y:S02]  /*4be0*/  IMAD.U32 R4, RZ, RZ, UR4 ;  /* 0x00000004ff047e24 */ /* 0x008fe4000f8e00ff */
[----:B------:R-:W-:Y:S01]  /*4bf0*/  IMAD.U32 R5, RZ, RZ, UR5 ;  /* 0x00000005ff057e24 */ /* 0x000fe2000f8e00ff */
[----:B-12---:R0:W-:Y:S06]  /*4c00*/  STL.64 [R1], R10 ;  /* 0x0000000a01007387 */ /* 0x0061ec0000100a00 */
[----:B------:R-:W-:-:S07]  /*4c10*/  LEPC R20, `(.L_x_95) ;  /* 0x000000001014794e */ /* 0x000fce0000000000 */
[----:B0-----:R-:W-:Y:S05]  /*4c20*/  CALL.ABS.NOINC R8 ;  /* 0x0000000008007343 */ /* 0x001fea0003c00000 */
.L_x_95:
[----:B------:R-:W-:Y:S01]  /*4c30*/  VIADD R2, R2, 0x4 ;  /* 0x0000000402027836 */ /* 0x000fe20000000000 */
[----:B------:R-:W-:-:S04]  /*4c40*/  IADD3 R32, P1, PT, R32, 0x10, RZ ;  /* 0x0000001020207810 */ /* 0x000fc80007f3e0ff */
[----:B------:R-:W-:Y:S01]  /*4c50*/  ISETP.NE.AND P0, PT, R2, R18, PT ;  /* 0x000000120200720c */ /* 0x000fe20003f05270 */
[----:B------:R-:W-:-:S12]  /*4c60*/  IMAD.X R33, RZ, RZ, R33, P1 ;  /* 0x000000ffff217224 */ /* 0x000fd800008e0621 */
[----:B------:R-:W-:Y:S05]  /*4c70*/  @P0 BRA `(.L_x_96) ;  /* 0xfffffffc001c0947 */ /* 0x000fea000383ffff */
.L_x_91:
[----:B------:R-:W-:Y:S05]  /*4c80*/  BSYNC.RECONVERGENT B6 ;  /* 0x0000000000067941 */ /* 0x000fea0003800200 */
.L_x_90:
[----:B------:R-:W-:-:S13]  /*4c90*/  ISETP.NE.AND P0, PT, R31, RZ, PT ;  /* 0x000000ff1f00720c */ /* 0x000fda0003f05270 */
[----:B------:R-:W-:Y:S05]  /*4ca0*/  @!P0 BRA `(.L_x_89) ;  /* 0x0000000000648947 */ /* 0x000fea0003800000 */
[----:B------:R-:W0:Y:S01]  /*4cb0*/  LDC.64 R2, c[0x0][0x380] ;  /* 0x0000e000ff027b82 */ /* 0x000e220000000a00 */
[----:B------:R-:W-:Y:S02]  /*4cc0*/  IMAD.MOV R31, RZ, RZ, -R31 ;  /* 0x000000ffff1f7224 */ /* 0x000fe400078e0a1f */
[----:B0-----:R-:W-:-:S04]  /*4cd0*/  IMAD.WIDE.U32 R2, R18, 0x4, R2 ;  /* 0x0000000412027825 */ /* 0x001fc800078e0002 */
[----:B------:R-:W-:-:S07]  /*4ce0*/  IMAD.WIDE R32, R29, 0x4, R2 ;  /* 0x000000041d207825 */ /* 0x000fce00078e0202 */
.L_x_98:
[----:B------:R-:W-:Y:S02]  /*4cf0*/  R2UR UR4, R16 ;  /* 0x00000000100472ca */ /* 0x000fe400000e0000 */
[----:B------:R-:W-:-:S13]  /*4d00*/  R2UR UR5, R17 ;  /* 0x00000000110572ca */ /* 0x000fda00000e0000 */
[----:B------:R-:W2:Y:S01]  /*4d10*/  LDG.E R19, desc[UR4][R32.64] ;  /* 0x0000000420137981 */ /* 0x000ea2000c1e1900 */
[----:B------:R-:W-:Y:S01]  /*4d20*/  MOV R2, 0x0 ;  /* 0x0000000000027802 */ /* 0x000fe20000000f00 */
[----:B------:R-:W0:Y:S01]  /*4d30*/  LDCU.64 UR4, c[0x4][0x10] ;  /* 0x01000200ff0477ac */ /* 0x000e220008000a00 */
[----:B------:R-:W-:Y:S01]  /*4d40*/  VIADD R31, R31, 0x1 ;  /* 0x000000011f1f7836 */ /* 0x000fe20000000000 */
[----:B------:R-:W-:Y:S01]  /*4d50*/  MOV R6, R23 ;  /* 0x0000001700067202 */ /* 0x000fe20000000f00 */
[----:B------:R-:W-:Y:S02]  /*4d60*/  IMAD.MOV.U32 R7, RZ, RZ, R22 ;  /* 0x000000ffff077224 */ /* 0x000fe400078e0016 */
[----:B------:R-:W1:Y:S01]  /*4d70*/  LDC.64 R2, c[0x4][R2] ;  /* 0x0100000002027b82 */ /* 0x000e620000000a00 */
[----:B------:R-:W-:-:S04]  /*4d80*/  ISETP.NE.AND P0, PT, R31, RZ, PT ;  /* 0x000000ff1f00720c */ /* 0x000fc80003f05270 */
[----:B------:R-:W-:Y:S01]  /*4d90*/  P2R R0, PR, RZ, 0x1 ;  /* 0x00000001ff007803 */ /* 0x000fe20000000000 */
[----:B0-----:R-:W-:Y:S02]  /*4da0*/  IMAD.U32 R4, RZ, RZ, UR4 ;  /* 0x00000004ff047e24 */ /* 0x001fe4000f8e00ff */
[----:B------:R-:W-:Y:S01]  /*4db0*/  IMAD.U32 R5, RZ, RZ, UR5 ;  /* 0x00000005ff057e24 */ /* 0x000fe2000f8e00ff */
[----:B-12---:R0:W-:Y:S06]  /*4dc0*/  STL.64 [R1], R18 ;  /* 0x0000001201007387 */ /* 0x0061ec0000100a00 */
[----:B------:R-:W-:-:S07]  /*4dd0*/  LEPC R20, `(.L_x_97) ;  /* 0x000000001014794e */ /* 0x000fce0000000000 */
[----:B0-----:R-:W-:Y:S05]  /*4de0*/  CALL.ABS.NOINC R2 ;  /* 0x0000000002007343 */ /* 0x001fea0003c00000 */
.L_x_97:
[----:B------:R-:W-:Y:S01]  /*4df0*/  ISETP.NE.AND P6, PT, R31, RZ, PT ;  /* 0x000000ff1f00720c */ /* 0x000fe20003fc5270 */
[----:B------:R-:W-:Y:S01]  /*4e00*/  VIADD R18, R18, 0x1 ;  /* 0x0000000112127836 */ /* 0x000fe20000000000 */
[----:B------:R-:W-:-:S05]  /*4e10*/  IADD3 R32, P0, PT, R32, 0x4, RZ ;  /* 0x0000000420207810 */ /* 0x000fca0007f1e0ff */
[----:B------:R-:W-:-:S06]  /*4e20*/  IMAD.X R33, RZ, RZ, R33, P0 ;  /* 0x000000ffff217224 */ /* 0x000fcc00000e0621 */
[----:B------:R-:W-:Y:S05]  /*4e30*/  @P6 BRA `(.L_x_98) ;  /* 0xfffffffc00ac6947 */ /* 0x000fea000383ffff */
.L_x_89:
[----:B------:R-:W-:Y:S05]  /*4e40*/  BSYNC.RECONVERGENT B7 ;  /* 0x0000000000077941 */ /* 0x000fea0003800200 */
.L_x_88:
        /* <DEDUP_REMOVED lines=8> */
.L_x_99:
[----:B------:R-:W-:Y:S01]  /*4ed0*/  ISETP.GE.AND P0, PT, R24, 0x1, PT ;  /* 0x000000011800780c */ /* 0x000fe20003f06270 */
[----:B------:R-:W-:-:S12]  /*4ee0*/  BSSY.RECONVERGENT B7, `(.L_x_100) ;  /* 0x0000069000077945 */ /* 0x000fd80003800200 */
[----:B------:R-:W-:Y:S05]  /*4ef0*/  @!P0 BRA `(.L_x_101) ;  /* 0x00000004009c8947 */ /* 0x000fea0003800000 */
[----:B------:R-:W-:Y:S01]  /*4f00*/  IMAD.IADD R0, R28, 0x1, R29 ;  /* 0x000000011c007824 */ /* 0x000fe200078e021d */
[----:B------:R-:W-:Y:S01]  /*4f10*/  BSSY.RECONVERGENT B6, `(.L_x_102) ;  /* 0x0000047000067945 */ /* 0x000fe20003800200 */
[----:B------:R-:W-:-:S03]  /*4f20*/  IMAD.MOV.U32 R18, RZ, RZ, RZ ;  /* 0x000000ffff127224 */ /* 0x000fc600078e00ff */
[-C--:B------:R-:W-:Y:S02]  /*4f30*/  IADD3 R2, PT, PT, R27, R30.reuse, -R0 ;  /* 0x0000001e1b027210 */ /* 0x080fe40007ffe800 */
[----:B------:R-:W-:Y:S02]  /*4f40*/  IADD3 R0, PT, PT, R0, -R30, -R27 ;  /* 0x8000001e00007210 */ /* 0x000fe40007ffe81b */
[----:B------:R-:W-:Y:S02]  /*4f50*/  ISETP.GT.U32.AND P0, PT, R2, -0x4, PT ;  /* 0xfffffffc0200780c */ /* 0x000fe40003f04070 */
[----:B------:R-:W-:-:S11]  /*4f60*/  LOP3.LUT R31, R0, 0x3, RZ, 0xc0, !PT ;  /* 0x00000003001f7812 */ /* 0x000fd600078ec0ff */
[----:B------:R-:W-:Y:S05]  /*4f70*/  @P0 BRA `(.L_x_103) ;  /* 0x0000000400000947 */ /* 0x000fea0003800000 */
[----:B------:R-:W0:Y:S01]  /*4f80*/  LDC.64 R2, c[0x0][0x390] ;  /* 0x0000e400ff027b82 */ /* 0x000e220000000a00 */
[----:B------:R-:W-:Y:S01]  /*4f90*/  IMAD.WIDE R4, R29, 0x4, RZ ;  /* 0x000000041d047825 */ /* 0x000fe200078e02ff */
[----:B------:R-:W-:-:S03]  /*4fa0*/  LOP3.LUT R18, R0, 0xfffffffc, RZ, 0xc0, !PT ;  /* 0xfffffffc00127812 */ /* 0x000fc600078ec0ff */
[----:B0-----:R-:W-:-:S03]  /*4fb0*/  IMAD.WIDE R2, R30, 0x4, R2 ;  /* 0x000000041e027825 */ /* 0x001fc600078e0202 */
[----:B------:R-:W-:Y:S01]  /*4fc0*/  IADD3 R32, P0, P1, R2, 0x8, -R4 ;  /* 0x0000000802207810 */ /* 0x000fe2000791e804 */
[----:B------:R-:W-:-:S03]  /*4fd0*/  HFMA2 R2, -RZ, RZ, 0, 0 ;  /* 0x00000000ff027431 */ /* 0x000fc600000001ff */
[----:B------:R-:W-:-:S09]  /*4fe0*/  IADD3.X R33, PT, PT, R3, RZ, ~R5, P0, P1 ;  /* 0x000000ff03217210 */ /* 0x000fd200007e2c05 */
.L_x_108:
        /* <DEDUP_REMOVED lines=8> */
[----:B0-----:R-:W-:Y:S02]  /*5070*/  IMAD.U32 R4, RZ, RZ, UR4 ;  /* 0x00000004ff047e24 */ /* 0x001fe4000f8e00ff */
[----:B------:R-:W-:Y:S01]  /*5080*/  IMAD.U32 R5, RZ, RZ, UR5 ;  /* 0x00000005ff057e24 */ /* 0x000fe2000f8e00ff */
[----:B--23--:R1:W-:Y:S06]  /*5090*/  STL.64 [R1], R2 ;  /* 0x0000000201007387 */ /* 0x00c3ec0000100a00 */
[----:B------:R-:W-:-:S07]  /*50a0*/  LEPC R20, `(.L_x_104) ;  /* 0x000000001014794e */ /* 0x000fce0000000000 */
[----:B-1----:R-:W-:Y:S05]  /*50b0*/  CALL.ABS.NOINC R8 ;  /* 0x0000000008007343 */ /* 0x002fea0003c00000 */
.L_x_104:
        /* <DEDUP_REMOVED lines=13> */
.L_x_105:
        /* <DEDUP_REMOVED lines=13> */
.L_x_106:
[----:B------:R-:W-:Y:S02]  /*5260*/  R2UR UR4, R16 ;  /* 0x00000000100472ca */ /* 0x000fe400000e0000 */
[----:B------:R-:W-:-:S13]  /*5270*/  R2UR UR5, R17 ;  /* 0x00000000110572ca */ /* 0x000fda00000e0000 */
[----:B------:R-:W2:Y:S01]  /*5280*/  LDG.E R11, desc[UR4][R32.64+0x4] ;  /* 0x00000404200b7981 */ /* 0x000ea2000c1e1900 */
[----:B------:R-:W-:Y:S01]  /*5290*/  VIADD R10, R2, 0x3 ;  /* 0x00000003020a7836 */ /* 0x000fe20000000000 */
[----:B------:R0:W1:Y:S01]  /*52a0*/  LDC.64 R8, c[0x4][R19] ;  /* 0x0100000013087b82 */ /* 0x0000620000000a00 */
[----:B------:R-:W3:Y:S01]  /*52b0*/  LDCU.64 UR4, c[0x4][0x20] ;  /* 0x01000400ff0477ac */ /* 0x000ee20008000a00 */
[----:B------:R-:W-:Y:S02]  /*52c0*/  IMAD.MOV.U32 R6, RZ, RZ, R23 ;  /* 0x000000ffff067224 */ /* 0x000fe400078e0017 */
[----:B------:R-:W-:Y:S01]  /*52d0*/  IMAD.MOV.U32 R7, RZ, RZ, R22 ;  /* 0x000000ffff077224 */ /* 0x000fe200078e0016 */
[----:B---3--:R-:W-:Y:S01]  /*52e0*/  MOV R4, UR4 ;  /* 0x0000000400047c02 */ /* 0x008fe20008000f00 */
[----:B------:R-:W-:Y:S01]  /*52f0*/  IMAD.U32 R5, RZ, RZ, UR5 ;  /* 0x00000005ff057e24 */ /* 0x000fe2000f8e00ff */
[----:B-12---:R0:W-:Y:S06]  /*5300*/  STL.64 [R1], R10 ;  /* 0x0000000a01007387 */ /* 0x0061ec0000100a00 */
[----:B------:R-:W-:-:S07]  /*5310*/  LEPC R20, `(.L_x_107) ;  /* 0x000000001014794e */ /* 0x000fce0000000000 */
[----:B0-----:R-:W-:Y:S05]  /*5320*/  CALL.ABS.NOINC R8 ;  /* 0x0000000008007343 */ /* 0x001fea0003c00000 */
.L_x_107:
[----:B------:R-:W-:Y:S01]  /*5330*/  VIADD R2, R2, 0x4 ;  /* 0x0000000402027836 */ /* 0x000fe20000000000 */
[----:B------:R-:W-:-:S04]  /*5340*/  IADD3 R32, P1, PT, R32, 0x10, RZ ;  /* 0x0000001020207810 */ /* 0x000fc80007f3e0ff */
[----:B------:R-:W-:Y:S01]  /*5350*/  ISETP.NE.AND P0, PT, R2, R18, PT ;  /* 0x000000120200720c */ /* 0x000fe20003f05270 */
[----:B------:R-:W-:-:S12]  /*5360*/  IMAD.X R33, RZ, RZ, R33, P1 ;  /* 0x000000ffff217224 */ /* 0x000fd800008e0621 */
[----:B------:R-:W-:Y:S05]  /*5370*/  @P0 BRA `(.L_x_108) ;  /* 0xfffffffc001c0947 */ /* 0x000fea000383ffff */
.L_x_103:
[----:B------:R-:W-:Y:S05]  /*5380*/  BSYNC.RECONVERGENT B6 ;  /* 0x0000000000067941 */ /* 0x000fea0003800200 */
.L_x_102:
[----:B------:R-:W-:-:S13]  /*5390*/  ISETP.NE.AND P0, PT, R31, RZ, PT ;  /* 0x000000ff1f00720c */ /* 0x000fda0003f05270 */
[----:B------:R-:W-:Y:S05]  /*53a0*/  @!P0 BRA `(.L_x_101) ;  /* 0x0000000000708947 */ /* 0x000fea0003800000 */
[----:B------:R-:W0:Y:S01]  /*53b0*/  LDCU.64 UR4, c[0x0][0x390] ;  /* 0x00007200ff0477ac */ /* 0x000e220008000a00 */
[----:B------:R-:W-:-:S04]  /*53c0*/  IMAD.WIDE.U32 R2, R18, 0x4, RZ ;  /* 0x0000000412027825 */ /* 0x000fc800078e00ff */
[----:B------:R-:W-:-:S04]  /*53d0*/  IMAD.WIDE R4, R29, 0x4, RZ ;  /* 0x000000041d047825 */ /* 0x000fc800078e02ff */
[----:B------:R-:W-:-:S04]  /*53e0*/  IMAD.WIDE R2, R30, 0x4, R2 ;  /* 0x000000041e027825 */ /* 0x000fc800078e0202 */
[----:B------:R-:W-:Y:S01]  /*53f0*/  IMAD.MOV R31, RZ, RZ, -R31 ;  /* 0x000000ffff1f7224 */ /* 0x000fe200078e0a1f */
[----:B0-----:R-:W-:-:S04]  /*5400*/  IADD3 R32, P0, P1, -R4, UR4, R2 ;  /* 0x0000000404207c10 */ /* 0x001fc8000f91e102 */
[----:B------:R-:W-:-:S09]  /*5410*/  IADD3.X R33, PT, PT, ~R5, UR5, R3, P0, P1 ;  /* 0x0000000505217c10 */ /* 0x000fd200087e2503 */
.L_x_110:
[----:B------:R-:W-:Y:S02]  /*5420*/  R2UR UR4, R16 ;  /* 0x00000000100472ca */ /* 0x000fe400000e0000 */
[----:B------:R-:W-:-:S13]  /*5430*/  R2UR UR5, R17 ;  /* 0x00000000110572ca */ /* 0x000fda00000e0000 */
[----:B------:R-:W2:Y:S01]  /*5440*/  LDG.E R19, desc[UR4][R32.64] ;  /* 0x0000000420137981 */ /* 0x000ea2000c1e1900 */
[----:B------:R-:W-:Y:S01]  /*5450*/  MOV R2, 0x0 ;  /* 0x0000000000027802 */ /* 0x000fe20000000f00 */
[----:B------:R-:W0:Y:S01]  /*5460*/  LDCU.64 UR4, c[0x4][0x20] ;  /* 0x01000400ff0477ac */ /* 0x000e220008000a00 */
[----:B------:R-:W-:Y:S02]  /*5470*/  VIADD R31, R31, 0x1 ;  /* 0x000000011f1f7836 */ /* 0x000fe40000000000 */
[----:B------:R-:W-:Y:S02]  /*5480*/  IMAD.MOV.U32 R6, RZ, RZ, R23 ;  /* 0x000000ffff067224 */ /* 0x000fe400078e0017 */
[----:B------:R-:W1:Y:S01]  /*5490*/  LDC.64 R2, c[0x4][R2] ;  /* 0x0100000002027b82 */ /* 0x000e620000000a00 */
[----:B------:R-:W-:Y:S01]  /*54a0*/  ISETP.NE.AND P0, PT, R31, RZ, PT ;  /* 0x000000ff1f00720c */ /* 0x000fe20003f05270 */
[----:B------:R-:W-:-:S03]  /*54b0*/  IMAD.MOV.U32 R7, RZ, RZ, R22 ;  /* 0x000000ffff077224 */ /* 0x000fc600078e0016 */
[----:B------:R-:W-:Y:S02]  /*54c0*/  P2R R0, PR, RZ, 0x1 ;  /* 0x00000001ff007803 */ /* 0x000fe40000000000 */
[----:B0-----:R-:W-:Y:S01]  /*54d0*/  MOV R4, UR4 ;  /* 0x0000000400047c02 */ /* 0x001fe20008000f00 */
[----:B------:R-:W-:Y:S01]  /*54e0*/  IMAD.U32 R5, RZ, RZ, UR5 ;  /* 0x00000005ff057e24 */ /* 0x000fe2000f8e00ff */
[----:B-12---:R0:W-:Y:S06]  /*54f0*/  STL.64 [R1], R18 ;  /* 0x0000001201007387 */ /* 0x0061ec0000100a00 */
[----:B------:R-:W-:-:S07]  /*5500*/  LEPC R20, `(.L_x_109) ;  /* 0x000000001014794e */ /* 0x000fce0000000000 */
[----:B0-----:R-:W-:Y:S05]  /*5510*/  CALL.ABS.NOINC R2 ;  /* 0x0000000002007343 */ /* 0x001fea0003c00000 */
.L_x_109:
[----:B------:R-:W-:Y:S01]  /*5520*/  ISETP.NE.AND P6, PT, R31, RZ, PT ;  /* 0x000000ff1f00720c */ /* 0x000fe20003fc5270 */
[----:B------:R-:W-:Y:S01]  /*5530*/  VIADD R18, R18, 0x1 ;  /* 0x0000000112127836 */ /* 0x000fe20000000000 */
[----:B------:R-:W-:-:S05]  /*5540*/  IADD3 R32, P0, PT, R32, 0x4, RZ ;  /* 0x0000000420207810 */ /* 0x000fca0007f1e0ff */
[----:B------:R-:W-:-:S06]  /*5550*/  IMAD.X R33, RZ, RZ, R33, P0 ;  /* 0x000000ffff217224 */ /* 0x000fcc00000e0621 */
[----:B------:R-:W-:Y:S05]  /*5560*/  @P6 BRA `(.L_x_110) ;  /* 0xfffffffc00ac6947 */ /* 0x000fea000383ffff */
.L_x_101:
[----:B------:R-:W-:Y:S05]  /*5570*/  BSYNC.RECONVERGENT B7 ;  /* 0x0000000000077941 */ /* 0x000fea0003800200 */
.L_x_100:
        /* <DEDUP_REMOVED lines=8> */
.L_x_111:
[----:B------:R-:W-:Y:S01]  /*5600*/  VIMNMX R0, PT, PT, R25, R24, PT ;  /* 0x0000001819007248 */ /* 0x000fe20003fe0100 */
[----:B------:R-:W-:Y:S01]  /*5610*/  BSSY.RECONVERGENT B0, `(.L_x_112) ;  /* 0x0000024000007945 */ /* 0x000fe20003800200 */
[----:B------:R-:W-:Y:S02]  /*5620*/  CS2R R2, SRZ ;  /* 0x0000000000027805 */ /* 0x000fe4000001ff00 */
[----:B------:R-:W-:Y:S01]  /*5630*/  ISETP.GE.AND P0, PT, R0, 0x1, PT ;  /* 0x000000010000780c */ /* 0x000fe20003f06270 */
[----:B------:R-:W-:-:S12]  /*5640*/  HFMA2 R0, -RZ, RZ, 0, 0 ;  /* 0x00000000ff007431 */ /* 0x000fd800000001ff */
[----:B------:R-:W-:Y:S05]  /*5650*/  @!P0 BRA `(.L_x_113) ;  /* 0x00000000007c8947 */ /* 0x000fea0003800000 */
[----:B------:R-:W0:Y:S01]  /*5660*/  LDC.64 R4, c[0x0][0x390] ;  /* 0x0000e400ff047b82 */ /* 0x000e220000000a00 */
[----:B------:R-:W-:Y:S01]  /*5670*/  CS2R R2, SRZ ;  /* 0x0000000000027805 */ /* 0x000fe2000001ff00 */
[----:B------:R-:W-:-:S06]  /*5680*/  IMAD.MOV.U32 R0, RZ, RZ, RZ ;  /* 0x000000ffff007224 */ /* 0x000fcc00078e00ff */
[----:B------:R-:W1:Y:S08]  /*5690*/  LDC.64 R6, c[0x0][0x3a0] ;  /* 0x0000e800ff067b82 */ /* 0x000e700000000a00 */
[----:B------:R-:W2:Y:S01]  /*56a0*/  LDC.64 R8, c[0x0][0x380] ;  /* 0x0000e000ff087b82 */ /* 0x000ea20000000a00 */
[----:B0-----:R-:W-:-:S04]  /*56b0*/  IMAD.WIDE R4, R26, 0x4, R4 ;  /* 0x000000041a047825 */ /* 0x001fc800078e0204 */
[----:B-1----:R-:W-:-:S04]  /*56c0*/  IMAD.WIDE R6, R30, 0x4, R6 ;  /* 0x000000041e067825 */ /* 0x002fc800078e0206 */
[----:B--2---:R-:W-:-:S07]  /*56d0*/  IMAD.WIDE R8, R29, 0x4, R8 ;  /* 0x000000041d087825 */ /* 0x004fce00078e0208 */
.L_x_114:
[----:B------:R-:W-:Y:S01]  /*56e0*/  R2UR UR4, R16 ;  /* 0x00000000100472ca */ /* 0x000fe200000e0000 */
[----:B------:R-:W-:Y:S01]  /*56f0*/  IMAD.WIDE.U32 R10, R0, 0x4, R8 ;  /* 0x00000004000a7825 */ /* 0x000fe200078e0008 */
[----:B------:R-:W-:Y:S02]  /*5700*/  R2UR UR5, R17 ;  /* 0x00000000110572ca */ /* 0x000fe400000e0000 */
[----:B------:R-:W-:Y:S01]  /*5710*/  R2UR UR6, R16 ;  /* 0x00000000100672ca */ /* 0x000fe200000e0000 */
[----:B------:R-:W-:Y:S01]  /*5720*/  IMAD.WIDE.U32 R12, R3, 0x4, R4 ;  /* 0x00000004030c7825 */ /* 0x000fe200078e0004 */
[----:B------:R-:W-:-:S09]  /*5730*/  R2UR UR7, R17 ;  /* 0x00000000110772ca */ /* 0x000fd200000e0000 */
[----:B------:R-:W2:Y:S04]  /*5740*/  LDG.E R10, desc[UR4][R10.64] ;  /* 0x000000040a0a7981 */ /* 0x000ea8000c1e1900 */
[----:B------:R-:W2:Y:S01]  /*5750*/  LDG.E R13, desc[UR6][R12.64] ;  /* 0x000000060c0d7981 */ /* 0x000ea2000c1e1900 */
[----:B------:R-:W-:Y:S02]  /*5760*/  VIADD R18, R0, 0x1 ;  /* 0x0000000100127836 */ /* 0x000fe40000000000 */
[----:B------:R-:W-:Y:S02]  /*5770*/  VIADD R19, R3, 0x1 ;  /* 0x0000000103137836 */ /* 0x000fe40000000000 */
[----:B------:R-:W-:-:S04]  /*5780*/  IMAD.WIDE.U32 R14, R2, 0x4, R6 ;  /* 0x00000004020e7825 */ /* 0x000fc800078e0006 */
[----:B------:R-:W-:Y:S01]  /*5790*/  VIADD R2, R2, 0x1 ;  /* 0x0000000102027836 */ /* 0x000fe20000000000 */
[CC--:B--2---:R-:W-:Y:S02]  /*57a0*/  ISETP.GT.AND P0, PT, R10.reuse, R13.reuse, PT ;  /* 0x0000000d0a00720c */ /* 0x0c4fe40003f04270 */
[CC--:B------:R-:W-:Y:S02]  /*57b0*/  ISETP.GT.AND P1, PT, R10.reuse, R13.reuse, PT ;  /* 0x0000000d0a00720c */ /* 0x0c0fe40003f24270 */
[----:B------:R-:W-:-:S05]  /*57c0*/  VIMNMX R21, PT, PT, R10, R13, PT ;  /* 0x0000000d0a157248 */ /* 0x000fca0003fe0100 */
[----:B------:R0:W-:Y:S04]  /*57d0*/  STG.E desc[UR4][R14.64], R21 ;  /* 0x000000150e007986 */ /* 0x0001e8000c101904 */
[----:B------:R-:W-:Y:S02]  /*57e0*/  @!P0 IMAD.MOV R19, RZ, RZ, R3 ;  /* 0x000000ffff138224 */ /* 0x000fe400078e0203 */
[----:B------:R-:W-:-:S03]  /*57f0*/  @P1 IMAD.MOV R18, RZ, RZ, R0 ;  /* 0x000000ffff121224 */ /* 0x000fc600078e0200 */
[----:B------:R-:W-:Y:S01]  /*5800*/  ISETP.GE.AND P0, PT, R19, R24, PT ;  /* 0x000000181300720c */ /* 0x000fe20003f06270 */
[----:B------:R-:W-:Y:S01]  /*5810*/  IMAD.MOV.U32 R0, RZ, RZ, R18 ;  /* 0x000000ffff007224 */ /* 0x000fe200078e0012 */
[----:B------:R-:W-:Y:S02]  /*5820*/  ISETP.LT.AND P1, PT, R18, R25, PT ;  /* 0x000000191200720c */ /* 0x000fe40003f21270 */
[----:B------:R-:W-:-:S11]  /*5830*/  MOV R3, R19 ;  /* 0x0000001300037202 */ /* 0x000fd60000000f00 */
[----:B0-----:R-:W-:Y:S05]  /*5840*/  @!P0 BRA P1, `(.L_x_114) ;  /* 0xfffffffc00a48947 */ /* 0x001fea000083ffff */
.L_x_113:
[----:B------:R-:W-:Y:S05]  /*5850*/  BSYNC.RECONVERGENT B0 ;  /* 0x0000000000007941 */ /* 0x000fea0003800200 */
.L_x_112:
[----:B------:R-:W-:Y:S01]  /*5860*/  ISETP.NE.AND P0, PT, R0, R25, PT ;  /* 0x000000190000720c */ /* 0x000fe20003f05270 */
[----:B------:R-:W-:-:S12]  /*5870*/  BSSY.RECONVERGENT B0, `(.L_x_115) ;  /* 0x000013a000007945 */ /* 0x000fd80003800200 */
[----:B------:R-:W-:Y:S05]  /*5880*/  @!P0 BRA `(.L_x_116) ;  /* 0x0000000800708947 */ /* 0x000fea0003800000 */
[----:B------:R-:W-:-:S13]  /*5890*/  ISETP.GE.AND P0, PT, R0, R25, PT ;  /* 0x000000190000720c */ /* 0x000fda0003f06270 */
[----:B------:R-:W-:Y:S05]  /*58a0*/  @P0 BRA `(.L_x_117) ;  /* 0x0000001000d80947 */ /* 0x000fea0003800000 */
[----:B------:R-:W-:Y:S01]  /*58b0*/  IMAD.IADD R4, R29, 0x1, R0 ;  /* 0x000000011d047824 */ /* 0x000fe200078e0200 */
[----:B------:R-:W-:Y:S03]  /*58c0*/  BSSY.RECONVERGENT B1, `(.L_x_118) ;  /* 0x0000021000017945 */ /* 0x000fe60003800200 */
[----:B------:R-:W-:Y:S02]  /*58d0*/  IMAD.IADD R3, R27, 0x1, -R4 ;  /* 0x000000011b037824 */ /* 0x000fe400078e0a04 */
[----:B------:R-:W-:-:S03]  /*58e0*/  IMAD.IADD R27, R4, 0x1, -R27 ;  /* 0x00000001041b7824 */ /* 0x000fc600078e0a1b */
[----:B------:R-:W-:Y:S02]  /*58f0*/  LOP3.LUT P1, R3, R3, 0x3, RZ, 0xc0, !PT ;  /* 0x0000000303037812 */ /* 0x000fe4000782c0ff */
[----:B------:R-:W-:-:S11]  /*5900*/  ISETP.GT.U32.AND P0, PT, R27, -0x4, PT ;  /* 0xfffffffc1b00780c */ /* 0x000fd60003f04070 */
[----:B------:R-:W-:Y:S05]  /*5910*/  @!P1 BRA `(.L_x_119) ;  /* 0x00000000006c9947 */ /* 0x000fea0003800000 */
[----:B------:R-:W0:Y:S01]  /*5920*/  LDC.64 R6, c[0x0][0x380] ;  /* 0x0000e000ff067b82 */ /* 0x000e220000000a00 */
[----:B------:R-:W1:Y:S01]  /*5930*/  LDCU.64 UR4, c[0x0][0x3a0] ;  /* 0x00007400ff0477ac */ /* 0x000e620008000a00 */
[----:B------:R-:W-:-:S04]  /*5940*/  IMAD.WIDE.U32 R4, R2, 0x4, RZ ;  /* 0x0000000402047825 */ /* 0x000fc800078e00ff */
[----:B------:R-:W-:Y:S02]  /*5950*/  IMAD.IADD R2, R2, 0x1, R3 ;  /* 0x0000000102027824 */ /* 0x000fe400078e0203 */
[----:B------:R-:W-:-:S03]  /*5960*/  IMAD.WIDE R4, R30, 0x4, R4 ;  /* 0x000000041e047825 */ /* 0x000fc600078e0204 */
[----:B-1----:R-:W-:-:S04]  /*5970*/  IADD3 R8, P1, PT, R4, UR4, RZ ;  /* 0x0000000404087c10 */ /* 0x002fc8000ff3e0ff */
[----:B------:R-:W-:Y:S01]  /*5980*/  IADD3.X R11, PT, PT, R5, UR5, RZ, P1, !PT ;  /* 0x00000005050b7c10 */ /* 0x000fe20008ffe4ff */
[----:B0-----:R-:W-:-:S04]  /*5990*/  IMAD.WIDE.U32 R6, R0, 0x4, R6 ;  /* 0x0000000400067825 */ /* 0x001fc800078e0006 */
[----:B------:R-:W-:Y:S02]  /*59a0*/  IMAD.IADD R0, R0, 0x1, R3 ;  /* 0x0000000100007824 */ /* 0x000fe400078e0203 */
[----:B------:R-:W-:-:S04]  /*59b0*/  IMAD.WIDE R6, R29, 0x4, R6 ;  /* 0x000000041d067825 */ /* 0x000fc800078e0206 */
[----:B------:R-:W-:Y:S02]  /*59c0*/  IMAD.MOV.U32 R9, RZ, RZ, R7 ;  /* 0x000000ffff097224 */ /* 0x000fe400078e0007 */
[----:B------:R-:W-:-:S07]  /*59d0*/  IMAD.MOV R3, RZ, RZ, -R3 ;  /* 0x000000ffff037224 */ /* 0x000fce00078e0a03 */
.L_x_120:
[----:B------:R-:W-:Y:S01]  /*59e0*/  R2UR UR4, R16 ;  /* 0x00000000100472ca */ /* 0x000fe200000e0000 */
[----:B0-----:R-:W-:Y:S01]  /*59f0*/  IMAD.MOV.U32 R5, RZ, RZ, R9 ;  /* 0x000000ffff057224 */ /* 0x001fe200078e0009 */
[----:B------:R-:W-:Y:S02]  /*5a00*/  R2UR UR5, R17 ;  /* 0x00000000110572ca */ /* 0x000fe400000e0000 */
[----:B------:R-:W-:-:S11]  /*5a10*/  MOV R4, R6 ;  /* 0x0000000600047202 */ /* 0x000fd60000000f00 */
[----:B------:R0:W2:Y:S01]  /*5a20*/  LDG.E R7, desc[UR4][R4.64] ;  /* 0x0000000404077981 */ /* 0x0000a2000c1e1900 */
[----:B------:R-:W-:Y:S01]  /*5a30*/  VIADD R3, R3, 0x1 ;  /* 0x0000000103037836 */ /* 0x000fe20000000000 */
[----:B------:R-:W-:-:S04]  /*5a40*/  IADD3 R6, P3, PT, R6, 0x4, RZ ;  /* 0x0000000406067810 */ /* 0x000fc80007f7e0ff */
[----:B------:R-:W-:Y:S01]  /*5a50*/  ISETP.NE.AND P1, PT, R3, RZ, PT ;  /* 0x000000ff0300720c */ /* 0x000fe20003f25270 */
[----:B------:R-:W-:Y:S02]  /*5a60*/  IMAD.X R9, RZ, RZ, R9, P3 ;  /* 0x000000ffff097224 */ /* 0x000fe400018e0609 */
[----:B0-----:R-:W-:Y:S01]  /*5a70*/  IMAD.MOV.U32 R4, RZ, RZ, R8 ;  /* 0x000000ffff047224 */ /* 0x001fe200078e0008 */
[----:B------:R-:W-:Y:S01]  /*5a80*/  IADD3 R8, P2, PT, R8, 0x4, RZ ;  /* 0x0000000408087810 */ /* 0x000fe20007f5e0ff */
[----:B------:R-:W-:-:S04]  /*5a90*/  IMAD.MOV.U32 R5, RZ, RZ, R11 ;  /* 0x000000ffff057224 */ /* 0x000fc800078e000b */
[----:B------:R-:W-:Y:S01]  /*5aa0*/  IMAD.X R11, RZ, RZ, R11, P2 ;  /* 0x000000ffff0b7224 */ /* 0x000fe200010e060b */
[----:B--2---:R0:W-:Y:S03]  /*5ab0*/  STG.E desc[UR4][R4.64], R7 ;  /* 0x0000000704007986 */ /* 0x0041e6000c101904 */
[----:B------:R-:W-:Y:S05]  /*5ac0*/  @P1 BRA `(.L_x_120) ;  /* 0xfffffffc00c41947 */ /* 0x000fea000383ffff */
.L_x_119:
[----:B------:R-:W-:Y:S05]  /*5ad0*/  BSYNC.RECONVERGENT B1 ;  /* 0x0000000000017941 */ /* 0x000fea0003800200 */
.L_x_118:
[----:B------:R-:W-:Y:S05]  /*5ae0*/  @P0 BRA `(.L_x_117) ;  /* 0x0000001000480947 */ /* 0x000fea0003800000 */
[----:B0-----:R-:W0:Y:S01]  /*5af0*/  LDC.64 R4, c[0x0][0x380] ;  /* 0x0000e000ff047b82 */ /* 0x001e220000000a00 */
[----:B------:R-:W1:Y:S01]  /*5b00*/  LDCU.64 UR4, c[0x0][0x3a0] ;  /* 0x00007400ff0477ac */ /* 0x000e620008000a00 */
[----:B------:R-:W-:Y:S01]  /*5b10*/  IMAD.WIDE.U32 R2, R2, 0x4, RZ ;  /* 0x0000000402027825 */ /* 0x000fe200078e00ff */
[----:B------:R-:W-:Y:S03]  /*5b20*/  BSSY.RECONVERGENT B1, `(.L_x_121) ;  /* 0x0000040000017945 */ /* 0x000fe60003800200 */
[----:B------:R-:W-:Y:S02]  /*5b30*/  IMAD.IADD R6, R25, 0x1, -R0 ;  /* 0x0000000119067824 */ /* 0x000fe400078e0a00 */
[----:B------:R-:W-:-:S03]  /*5b40*/  IMAD.WIDE R2, R30, 0x4, R2 ;  /* 0x000000041e027825 */ /* 0x000fc600078e0202 */
[----:B------:R-:W-:Y:S02]  /*5b50*/  ISETP.GT.AND P1, PT, R6, 0xc, PT ;  /* 0x0000000c0600780c */ /* 0x000fe40003f24270 */
[----:B-1----:R-:W-:-:S04]  /*5b60*/  IADD3 R2, P0, PT, R2, UR4, RZ ;  /* 0x0000000402027c10 */ /* 0x002fc8000ff1e0ff */
[----:B------:R-:W-:Y:S01]  /*5b70*/  IADD3 R2, P2, PT, R2, 0x8, RZ ;  /* 0x0000000802027810 */ /* 0x000fe20007f5e0ff */
[----:B0-----:R-:W-:-:S03]  /*5b80*/  IMAD.WIDE R4, R29, 0x4, R4 ;  /* 0x000000041d047825 */ /* 0x001fc600078e0204 */
[----:B------:R-:W-:Y:S02]  /*5b90*/  IADD3.X R3, PT, PT, RZ, UR5, R3, P2, P0 ;  /* 0x00000005ff037c10 */ /* 0x000fe400097e0403 */
[----:B------:R-:W-:Y:S02]  /*5ba0*/  IADD3 R4, P3, PT, R4, 0x8, RZ ;  /* 0x0000000804047810 */ /* 0x000fe40007f7e0ff */
[----:B------:R-:W-:Y:S02]  /*5bb0*/  PLOP3.LUT P0, PT, PT, PT, PT, 0x80, 0x8 ;  /* 0x000000000008781c */ /* 0x000fe40003f0f070 */
[----:B------:R-:W-:Y:S01]  /*5bc0*/  IADD3.X R5, PT, PT, RZ, R5, RZ, P3, !PT ;  /* 0x00000005ff057210 */ /* 0x000fe20001ffe4ff */
[----:B------:R-:W-:Y:S10]  /*5bd0*/  @!P1 BRA `(.L_x_122) ;  /* 0x0000000000d09947 */ /* 0x000ff40003800000 */
[----:B------:R-:W-:Y:S01]  /*5be0*/  PLOP3.LUT P0, PT, PT, PT, PT, 0x8, 0x80 ;  /* 0x000000000080781c */ /* 0x000fe20003f0e170 */
[----:B------:R-:W-:-:S12]  /*5bf0*/  VIADD R7, R25, 0xfffffff4 ;  /* 0xfffffff419077836 */ /* 0x000fd80000000000 */
.L_x_123:
[----:B------:R-:W-:Y:S01]  /*5c00*/  R2UR UR4, R16 ;  /* 0x00000000100472ca */ /* 0x000fe200000e0000 */
[----:B------:R-:W-:Y:S01]  /*5c10*/  IMAD.WIDE R8, R0, 0x4, R4 ;  /* 0x0000000400087825 */ /* 0x000fe200078e0204 */
[----:B------:R-:W-:-:S13]  /*5c20*/  R2UR UR5, R17 ;  /* 0x00000000110572ca */ /* 0x000fda00000e0000 */
[----:B------:R-:W2:Y:S01]  /*5c30*/  LDG.E R11, desc[UR4][R8.64+-0x8] ;  /* 0xfffff804080b7981 */ /* 0x000ea2000c1e1900 */
[----:B------:R-:W-:Y:S02]  /*5c40*/  R2UR UR6, R16 ;  /* 0x00000000100672ca */ /* 0x000fe400000e0000 */
[----:B------:R-:W-:Y:S01]  /*5c50*/  R2UR UR7, R17 ;  /* 0x00000000110772ca */ /* 0x000fe200000e0000 */
[----:B--2---:R0:W-:-:S12]  /*5c60*/  STG.E desc[UR4][R2.64+-0x8], R11 ;  /* 0xfffff80b02007986 */ /* 0x0041d8000c101904 */
[----:B------:R-:W2:Y:S04]  /*5c70*/  LDG.E R13, desc[UR6][R8.64+-0x4] ;  /* 0xfffffc06080d7981 */ /* 0x000ea8000c1e1900 */
[----:B--2---:R1:W-:Y:S04]  /*5c80*/  STG.E desc[UR4][R2.64+-0x4], R13 ;  /* 0xfffffc0d02007986 */ /* 0x0043e8000c101904 */
[----:B------:R-:W2:Y:S01]  /*5c90*/  LDG.E R15, desc[UR6][R8.64] ;  /* 0x00000006080f7981 */ /* 0x000ea2000c1e1900 */
[----:B0-----:R-:W-:-:S03]  /*5ca0*/  VIADD R11, R0, 0x4 ;  /* 0x00000004000b7836 */ /* 0x001fc60000000000 */
[----:B--2---:R0:W-:Y:S04]  /*5cb0*/  STG.E desc[UR4][R2.64], R15 ;  /* 0x0000000f02007986 */ /* 0x0041e8000c101904 */
[----:B------:R-:W2:Y:S01]  /*5cc0*/  LDG.E R19, desc[UR6][R8.64+0x4] ;  /* 0x0000040608137981 */ /* 0x000ea2000c1e1900 */
[----:B------:R-:W-:-:S03]  /*5cd0*/  IMAD.WIDE R10, R11, 0x4, R4 ;  /* 0x000000040b0a7825 */ /* 0x000fc600078e0204 */
[----:B--2---:R2:W-:Y:S04]  /*5ce0*/  STG.E desc[UR4][R2.64+0x4], R19 ;  /* 0x0000041302007986 */ /* 0x0045e8000c101904 */
[----:B-1----:R-:W3:Y:S04]  /*5cf0*/  LDG.E R13, desc[UR6][R10.64+-0x8] ;  /* 0xfffff8060a0d7981 */ /* 0x002ee8000c1e1900 */
[----:B---3--:R1:W-:Y:S04]  /*5d00*/  STG.E desc[UR4][R2.64+0x8], R13 ;  /* 0x0000080d02007986 */ /* 0x0083e8000c101904 */
[----:B0-----:R-:W3:Y:S04]  /*5d10*/  LDG.E R15, desc[UR6][R10.64+-0x4] ;  /* 0xfffffc060a0f7981 */ /* 0x001ee8000c1e1900 */
[----:B---3--:R0:W-:Y:S04]  /*5d20*/  STG.E desc[UR4][R2.64+0xc], R15 ;  /* 0x00000c0f02007986 */ /* 0x0081e8000c101904 */
[----:B------:R-:W3:Y:S01]  /*5d30*/  LDG.E R21, desc[UR6][R10.64] ;  /* 0x000000060a157981 */ /* 0x000ee2000c1e1900 */
[----:B------:R-:W-:-:S03]  /*5d40*/  VIADD R9, R0, 0x8 ;  /* 0x0000000800097836 */ /* 0x000fc60000000000 */
[----:B---3--:R3:W-:Y:S04]  /*5d50*/  STG.E desc[UR4][R2.64+0x10], R21 ;  /* 0x0000101502007986 */ /* 0x0087e8000c101904 */
[----:B--2---:R-:W2:Y:S01]  /*5d60*/  LDG.E R19, desc[UR6][R10.64+0x4] ;  /* 0x000004060a137981 */ /* 0x004ea2000c1e1900 */
[----:B------:R-:W-:-:S03]  /*5d70*/  IMAD.WIDE R8, R9, 0x4, R4 ;  /* 0x0000000409087825 */ /* 0x000fc600078e0204 */
[----:B--2---:R2:W-:Y:S04]  /*5d80*/  STG.E desc[UR4][R2.64+0x14], R19 ;  /* 0x0000141302007986 */ /* 0x0045e8000c101904 */
[----:B-1----:R-:W4:Y:S04]  /*5d90*/  LDG.E R13, desc[UR6][R8.64+-0x8] ;  /* 0xfffff806080d7981 */ /* 0x002f28000c1e1900 */
[----:B----4-:R1:W-:Y:S04]  /*5da0*/  STG.E desc[UR4][R2.64+0x18], R13 ;  /* 0x0000180d02007986 */ /* 0x0103e8000c101904 */
[----:B0-----:R-:W4:Y:S04]  /*5db0*/  LDG.E R15, desc[UR6][R8.64+-0x4] ;  /* 0xfffffc06080f7981 */ /* 0x001f28000c1e1900 */
[----:B----4-:R0:W-:Y:S04]  /*5dc0*/  STG.E desc[UR4][R2.64+0x1c], R15 ;  /* 0x00001c0f02007986 */ /* 0x0101e8000c101904 */
[----:B---3--:R-:W3:Y:S01]  /*5dd0*/  LDG.E R21, desc[UR6][R8.64] ;  /* 0x0000000608157981 */ /* 0x008ee2000c1e1900 */
[----:B------:R-:W-:-:S03]  /*5de0*/  VIADD R11, R0, 0xc ;  /* 0x0000000c000b7836 */ /* 0x000fc60000000000 */
[----:B---3--:R-:W-:Y:S04]  /*5df0*/  STG.E desc[UR4][R2.64+0x20], R21 ;  /* 0x0000201502007986 */ /* 0x008fe8000c101904 */
[----:B--2---:R-:W2:Y:S01]  /*5e00*/  LDG.E R19, desc[UR6][R8.64+0x4] ;  /* 0x0000040608137981 */ /* 0x004ea2000c1e1900 */
[----:B------:R-:W-:-:S03]  /*5e10*/  IMAD.WIDE R10, R11, 0x4, R4 ;  /* 0x000000040b0a7825 */ /* 0x000fc600078e0204 */
[----:B--2---:R2:W-:Y:S04]  /*5e20*/  STG.E desc[UR4][R2.64+0x24], R19 ;  /* 0x0000241302007986 */ /* 0x0045e8000c101904 */
[----:B-1----:R-:W3:Y:S04]  /*5e30*/  LDG.E R13, desc[UR6][R10.64+-0x8] ;  /* 0xfffff8060a0d7981 */ /* 0x002ee8000c1e1900 */
[----:B---3--:R1:W-:Y:S04]  /*5e40*/  STG.E desc[UR4][R2.64+0x28], R13 ;  /* 0x0000280d02007986 */ /* 0x0083e8000c101904 */
[----:B0-----:R-:W3:Y:S04]  /*5e50*/  LDG.E R15, desc[UR6][R10.64+-0x4] ;  /* 0xfffffc060a0f7981 */ /* 0x001ee8000c1e1900 */
[----:B---3--:R-:W-:Y:S04]  /*5e60*/  STG.E desc[UR4][R2.64+0x2c], R15 ;  /* 0x00002c0f02007986 */ /* 0x008fe8000c101904 */
[----:B------:R-:W3:Y:S01]  /*5e70*/  LDG.E R9, desc[UR6][R10.64] ;  /* 0x000000060a097981 */ /* 0x000ee2000c1e1900 */
[----:B------:R-:W-:-:S05]  /*5e80*/  VIADD R0, R0, 0x10 ;  /* 0x0000001000007836 */ /* 0x000fca0000000000 */
[----:B------:R-:W-:Y:S01]  /*5e90*/  ISETP.GE.AND P1, PT, R0, R7, PT ;  /* 0x000000070000720c */ /* 0x000fe20003f26270 */
[----:B---3--:R-:W-:Y:S04]  /*5ea0*/  STG.E desc[UR4][R2.64+0x30], R9 ;  /* 0x0000300902007986 */ /* 0x008fe8000c101904 */
[----:B--2---:R-:W2:Y:S01]  /*5eb0*/  LDG.E R19, desc[UR6][R10.64+0x4] ;  /* 0x000004060a137981 */ /* 0x004ea2000c1e1900 */
[----:B------:R-:W-:-:S05]  /*5ec0*/  IADD3 R6, P2, PT, R2, 0x40, RZ ;  /* 0x0000004002067810 */ /* 0x000fca0007f5e0ff */
[----:B-1----:R-:W-:Y:S01]  /*5ed0*/  IMAD.X R13, RZ, RZ, R3, P2 ;  /* 0x000000ffff0d7224 */ /* 0x002fe200010e0603 */
[----:B--2---:R0:W-:Y:S02]  /*5ee0*/  STG.E desc[UR4][R2.64+0x34], R19 ;  /* 0x0000341302007986 */ /* 0x0041e4000c101904 */
[----:B0-----:R-:W-:Y:S02]  /*5ef0*/  IMAD.MOV.U32 R2, RZ, RZ, R6 ;  /* 0x000000ffff027224 */ /* 0x001fe400078e0006 */
[----:B------:R-:W-:Y:S01]  /*5f00*/  MOV R3, R13 ;  /* 0x0000000d00037202 */ /* 0x000fe20000000f00 */
[----:B------:R-:W-:Y:S06]  /*5f10*/  @!P1 BRA `(.L_x_123) ;  /* 0xfffffffc00389947 */ /* 0x000fec000383ffff */
.L_x_122:
[----:B------:R-:W-:Y:S05]  /*5f20*/  BSYNC.RECONVERGENT B1 ;  /* 0x0000000000017941 */ /* 0x000fea0003800200 */
.L_x_121:
[----:B------:R-:W-:Y:S01]  /*5f30*/  IMAD.IADD R6, R25, 0x1, -R0 ;  /* 0x0000000119067824 */ /* 0x000fe200078e0a00 */
[----:B------:R-:W-:Y:S04]  /*5f40*/  BSSY.RECONVERGENT B1, `(.L_x_124) ;  /* 0x0000020000017945 */ /* 0x000fe80003800200 */
[----:B------:R-:W-:-:S13]  /*5f50*/  ISETP.GT.AND P1, PT, R6, 0x4, PT ;  /* 0x000000040600780c */ /* 0x000fda0003f24270 */
[----:B------:R-:W-:Y:S05]  /*5f60*/  @!P1 BRA `(.L_x_125) ;  /* 0x0000000000749947 */ /* 0x000fea0003800000 */
        /* <DEDUP_REMOVED lines=18> */
[----:B---3--:R-:W-:Y:S04]  /*6090*/  STG.E desc[UR4][R2.64+0xc], R13 ;  /* 0x00000c0d02007986 */ /* 0x008fe8000c101904 */
[----:B------:R-:W3:Y:S01]  /*60a0*/  LDG.E R7, desc[UR6][R8.64] ;  /* 0x0000000608077981 */ /* 0x000ee2000c1e1900 */
[----:B------:R-:W-:-:S03]  /*60b0*/  IADD3 R6, P1, PT, R2, 0x20, RZ ;  /* 0x0000002002067810 */ /* 0x000fc60007f3e0ff */
[----:B---3--:R-:W-:Y:S04]  /*60c0*/  STG.E desc[UR4][R2.64+0x10], R7 ;  /* 0x0000100702007986 */ /* 0x008fe8000c101904 */
[----:B--2---:R-:W2:Y:S01]  /*60d0*/  LDG.E R15, desc[UR6][R8.64+0x4] ;  /* 0x00000406080f7981 */ /* 0x004ea2000c1e1900 */
[----:B-1----:R-:W-:Y:S01]  /*60e0*/  IMAD.X R11, RZ, RZ, R3, P1 ;  /* 0x000000ffff0b7224 */ /* 0x002fe200008e0603 */
[----:B------:R-:W-:Y:S01]  /*60f0*/  PLOP3.LUT P0, PT, PT, PT, PT, 0x8, 0x80 ;  /* 0x000000000080781c */ /* 0x000fe20003f0e170 */
[----:B------:R-:W-:Y:S01]  /*6100*/  VIADD R0, R0, 0x8 ;  /* 0x0000000800007836 */ /* 0x000fe20000000000 */
[----:B--2---:R0:W-:Y:S02]  /*6110*/  STG.E desc[UR4][R2.64+0x14], R15 ;  /* 0x0000140f02007986 */ /* 0x0041e4000c101904 */
[----:B0-----:R-:W-:-:S02]  /*6120*/  IMAD.MOV.U32 R2, RZ, RZ, R6 ;  /* 0x000000ffff027224 */ /* 0x001fc400078e0006 */
[----:B------:R-:W-:-:S07]  /*6130*/  IMAD.MOV.U32 R3, RZ, RZ, R11 ;  /* 0x000000ffff037224 */ /* 0x000fce00078e000b */
.L_x_125:
[----:B------:R-:W-:Y:S05]  /*6140*/  BSYNC.RECONVERGENT B1 ;  /* 0x0000000000017941 */ /* 0x000fea0003800200 */
.L_x_124:
[----:B------:R-:W-:-:S13]  /*6150*/  ISETP.LT.OR P0, PT, R0, R25, P0 ;  /* 0x000000190000720c */ /* 0x000fda0000701670 */
        /* <DEDUP_REMOVED lines=8> */
[----:B------:R-:W3:Y:S04]  /*61e0*/  LDG.E R9, desc[UR6][R4.64+-0x4] ;  /* 0xfffffc0604097981 */ /* 0x000ee8000c1e1900 */
[----:B---3--:R2:W-:Y:S04]  /*61f0*/  STG.E desc[UR4][R2.64+-0x4], R9 ;  /* 0xfffffc0902007986 */ /* 0x0085e8000c101904 */
[----:B------:R-:W3:Y:S04]  /*6200*/  LDG.E R11, desc[UR6][R4.64] ;  /* 0x00000006040b7981 */ /* 0x000ee8000c1e1900 */
[----:B---3--:R2:W-:Y:S04]  /*6210*/  STG.E desc[UR4][R2.64], R11 ;  /* 0x0000000b02007986 */ /* 0x0085e8000c101904 */
[----:B------:R-:W3:Y:S04]  /*6220*/  LDG.E R13, desc[UR6][R4.64+0x4] ;  /* 0x00000406040d7981 */ /* 0x000ee8000c1e1900 */
[----:B---3--:R2:W-:Y:S01]  /*6230*/  STG.E desc[UR4][R2.64+0x4], R13 ;  /* 0x0000040d02007986 */ /* 0x0085e2000c101904 */
[----:B------:R-:W-:Y:S05]  /*6240*/  BRA `(.L_x_117) ;  /* 0x0000000800707947 */ /* 0x000fea0003800000 */
.L_x_116:
[----:B------:R-:W-:-:S13]  /*6250*/  ISETP.GE.AND P0, PT, R3, R24, PT ;  /* 0x000000180300720c */ /* 0x000fda0003f06270 */
[----:B------:R-:W-:Y:S05]  /*6260*/  @P0 BRA `(.L_x_117) ;  /* 0x0000000800680947 */ /* 0x000fea0003800000 */
[CC--:B------:R-:W-:Y:S01]  /*6270*/  IADD3 R0, PT, PT, R27.reuse, R30.reuse, R3 ;  /* 0x0000001e1b007210 */ /* 0x0c0fe20007ffe003 */
[----:B------:R-:W-:Y:S01]  /*6280*/  IMAD.IADD R5, R28, 0x1, R29 ;  /* 0x000000011c057824 */ /* 0x000fe200078e021d */
[----:B------:R-:W-:Y:S01]  /*6290*/  IADD3 R27, PT, PT, R27, R3, RZ ;  /* 0x000000031b1b7210 */ /* 0x000fe20007ffe0ff */
[----:B------:R-:W-:Y:S02]  /*62a0*/  BSSY.RECONVERGENT B1, `(.L_x_126) ;  /* 0x000001e000017945 */ /* 0x000fe40003800200 */
[----:B------:R-:W-:Y:S01]  /*62b0*/  IMAD.IADD R0, R5, 0x1, -R0 ;  /* 0x0000000105007824 */ /* 0x000fe200078e0a00 */
[----:B------:R-:W-:-:S04]  /*62c0*/  IADD3 R27, PT, PT, R27, R30, -R5 ;  /* 0x0000001e1b1b7210 */ /* 0x000fc80007ffe805 */
[----:B------:R-:W-:Y:S02]  /*62d0*/  LOP3.LUT P1, R13, R0, 0x3, RZ, 0xc0, !PT ;  /* 0x00000003000d7812 */ /* 0x000fe4000782c0ff */
[----:B------:R-:W-:-:S11]  /*62e0*/  ISETP.GT.U32.AND P0, PT, R27, -0x4, PT ;  /* 0xfffffffc1b00780c */ /* 0x000fd60003f04070 */
[----:B------:R-:W-:Y:S05]  /*62f0*/  @!P1 BRA `(.L_x_127) ;  /* 0x0000000000609947 */ /* 0x000fea0003800000 */
[----:B------:R-:W0:Y:S01]  /*6300*/  LDCU.64 UR6, c[0x0][0x390] ;  /* 0x00007200ff0677ac */ /* 0x000e220008000a00 */
[----:B------:R-:W-:Y:S01]  /*6310*/  IMAD.WIDE R4, R30, 0x4, RZ ;  /* 0x000000041e047825 */ /* 0x000fe200078e02ff */
[----:B------:R-:W1:Y:S03]  /*6320*/  LDCU.64 UR4, c[0x0][0x3a0] ;  /* 0x00007400ff0477ac */ /* 0x000e660008000a00 */
[----:B------:R-:W-:-:S04]  /*6330*/  IMAD.WIDE R8, R29, 0x4, RZ ;  /* 0x000000041d087825 */ /* 0x000fc800078e02ff */
[----:B------:R-:W-:-:S04]  /*6340*/  IMAD.WIDE.U32 R6, R2, 0x4, R4 ;  /* 0x0000000402067825 */ /* 0x000fc800078e0004 */
[--C-:B------:R-:W-:Y:S02]  /*6350*/  IMAD.IADD R2, R2, 0x1, R13.reuse ;  /* 0x0000000102027824 */ /* 0x100fe400078e020d */
[----:B------:R-:W-:Y:S01]  /*6360*/  IMAD.MOV R0, RZ, RZ, -R13 ;  /* 0x000000ffff007224 */ /* 0x000fe200078e0a0d */
[----:B0-----:R-:W-:Y:S02]  /*6370*/  IADD3 R4, P2, P3, -R8, UR6, R4 ;  /* 0x0000000608047c10 */ /* 0x001fe4000fb5e104 */
[----:B-1----:R-:W-:Y:S02]  /*6380*/  IADD3 R8, P1, PT, R6, UR4, RZ ;  /* 0x0000000406087c10 */ /* 0x002fe4000ff3e0ff */
[----:B------:R-:W-:Y:S02]  /*6390*/  IADD3.X R5, PT, PT, ~R9, UR7, R5, P2, P3 ;  /* 0x0000000709057c10 */ /* 0x000fe400097e6505 */
[----:B------:R-:W-:-:S09]  /*63a0*/  IADD3.X R11, PT, PT, R7, UR5, RZ, P1, !PT ;  /* 0x00000005070b7c10 */ /* 0x000fd20008ffe4ff */
.L_x_128:
[----:B------:R-:W-:Y:S01]  /*63b0*/  R2UR UR4, R16 ;  /* 0x00000000100472ca */ /* 0x000fe200000e0000 */
[----:B0-----:R-:W-:Y:S01]  /*63c0*/  IMAD.WIDE R6, R3, 0x4, R4 ;  /* 0x0000000403067825 */ /* 0x001fe200078e0204 */
[----:B------:R-:W-:-:S13]  /*63d0*/  R2UR UR5, R17 ;  /* 0x00000000110572ca */ /* 0x000fda00000e0000 */
[----:B------:R0:W2:Y:S01]  /*63e0*/  LDG.E R9, desc[UR4][R6.64] ;  /* 0x0000000406097981 */ /* 0x0000a2000c1e1900 */
[----:B------:R-:W-:Y:S02]  /*63f0*/  VIADD R0, R0, 0x1 ;  /* 0x0000000100007836 */ /* 0x000fe40000000000 */
[----:B------:R-:W-:-:S03]  /*6400*/  VIADD R3, R3, 0x1 ;  /* 0x0000000103037836 */ /* 0x000fc60000000000 */
[----:B------:R-:W-:Y:S01]  /*6410*/  ISETP.NE.AND P1, PT, R0, RZ, PT ;  /* 0x000000ff0000720c */ /* 0x000fe20003f25270 */
[----:B0-----:R-:W-:Y:S01]  /*6420*/  IMAD.MOV.U32 R6, RZ, RZ, R8 ;  /* 0x000000ffff067224 */ /* 0x001fe200078e0008 */
[----:B------:R-:W-:Y:S01]  /*6430*/  IADD3 R8, P2, PT, R8, 0x4, RZ ;  /* 0x0000000408087810 */ /* 0x000fe20007f5e0ff */
[----:B------:R-:W-:-:S03]  /*6440*/  IMAD.MOV.U32 R7, RZ, RZ, R11 ;  /* 0x000000ffff077224 */ /* 0x000fc600078e000b */
[----:B------:R-:W-:Y:S02]  /*6450*/  IADD3.X R11, PT, PT, RZ, R11, RZ, P2, !PT ;  /* 0x0000000bff0b7210 */ /* 0x000fe400017fe4ff */
[----:B--2---:R0:W-:Y:S05]  /*6460*/  STG.E desc[UR4][R6.64], R9 ;  /* 0x0000000906007986 */ /* 0x0041ea000c101904 */
[----:B------:R-:W-:Y:S05]  /*6470*/  @P1 BRA `(.L_x_128) ;  /* 0xfffffffc00cc1947 */ /* 0x000fea000383ffff */
.L_x_127:
[----:B------:R-:W-:Y:S05]  /*6480*/  BSYNC.RECONVERGENT B1 ;  /* 0x0000000000017941 */ /* 0x000fea0003800200 */
.L_x_126:
[----:B------:R-:W-:Y:S05]  /*6490*/  @P0 BRA `(.L_x_117) ;  /* 0x0000000400dc0947 */ /* 0x000fea0003800000 */
[----:B------:R-:W1:Y:S01]  /*64a0*/  LDCU.64 UR4, c[0x0][0x390] ;  /* 0x00007200ff0477ac */ /* 0x000e620008000a00 */
[----:B0-----:R-:W-:Y:S01]  /*64b0*/  IMAD.WIDE R6, R30, 0x4, RZ ;  /* 0x000000041e067825 */ /* 0x001fe200078e02ff */
[----:B------:R-:W-:Y:S01]  /*64c0*/  BSSY.RECONVERGENT B1, `(.L_x_129) ;  /* 0x0000043000017945 */ /* 0x000fe20003800200 */
[----:B------:R-:W0:Y:S02]  /*64d0*/  LDCU.64 UR6, c[0x0][0x3a0] ;  /* 0x00007400ff0677ac */ /* 0x000e240008000a00 */
[----:B------:R-:W-:-:S04]  /*64e0*/  IMAD.WIDE R8, R29, 0x4, RZ ;  /* 0x000000041d087825 */ /* 0x000fc800078e02ff */
[----:B------:R-:W-:-:S04]  /*64f0*/  IMAD.WIDE.U32 R4, R2, 0x4, R6 ;  /* 0x0000000402047825 */ /* 0x000fc800078e0006 */
[----:B------:R-:W-:Y:S01]  /*6500*/  IMAD.IADD R0, R24, 0x1, -R3 ;  /* 0x0000000118007824 */ /* 0x000fe200078e0a03 */
[----:B-1----:R-:W-:-:S04]  /*6510*/  IADD3 R6, P1, P2, -R8, UR4, R6 ;  /* 0x0000000408067c10 */ /* 0x002fc8000fa3e106 */
[----:B------:R-:W-:Y:S02]  /*6520*/  IADD3.X R7, PT, PT, ~R9, UR5, R7, P1, P2 ;  /* 0x0000000509077c10 */ /* 0x000fe40008fe4507 */
[----:B------:R-:W-:Y:S02]  /*6530*/  ISETP.GT.AND P1, PT, R0, 0xc, PT ;  /* 0x0000000c0000780c */ /* 0x000fe40003f24270 */
[----:B0-----:R-:W-:Y:S02]  /*6540*/  IADD3 R4, P0, PT, R4, UR6, RZ ;  /* 0x0000000604047c10 */ /* 0x001fe4000ff1e0ff */
[----:B------:R-:W-:Y:S02]  /*6550*/  IADD3 R6, P2, PT, R6, 0x8, RZ ;  /* 0x0000000806067810 */ /* 0x000fe40007f5e0ff */
[----:B------:R-:W-:-:S03]  /*6560*/  IADD3 R4, P3, PT, R4, 0x8, RZ ;  /* 0x0000000804047810 */ /* 0x000fc60007f7e0ff */
[----:B------:R-:W-:Y:S01]  /*6570*/  IMAD.X R7, RZ, RZ, R7, P2 ;  /* 0x000000ffff077224 */ /* 0x000fe200010e0607 */
[----:B------:R-:W-:Y:S02]  /*6580*/  IADD3.X R5, PT, PT, RZ, UR7, R5, P3, P0 ;  /* 0x00000007ff057c10 */ /* 0x000fe40009fe0405 */
[----:B------:R-:W-:Y:S01]  /*6590*/  PLOP3.LUT P0, PT, PT, PT, PT, 0x80, 0x8 ;  /* 0x000000000008781c */ /* 0x000fe20003f0f070 */
[----:B------:R-:W-:-:S12]  /*65a0*/  @!P1 BRA `(.L_x_130) ;  /* 0x0000000000d09947 */ /* 0x000fd80003800000 */
[----:B------:R-:W-:Y:S01]  /*65b0*/  PLOP3.LUT P0, PT, PT, PT, PT, 0x8, 0x80 ;  /* 0x000000000080781c */ /* 0x000fe20003f0e170 */
[----:B------:R-:W-:-:S12]  /*65c0*/  VIADD R0, R24, 0xfffffff4 ;  /* 0xfffffff418007836 */ /* 0x000fd80000000000 */
.L_x_131:
        /* <DEDUP_REMOVED lines=44> */
[----:B------:R-:W-:-:S04]  /*6890*/  IADD3 R2, P2, PT, R4, 0x40, RZ ;  /* 0x0000004004027810 */ /* 0x000fc80007f5e0ff */
[----:B-1----:R-:W-:Y:S01]  /*68a0*/  IADD3.X R13, PT, PT, RZ, R5, RZ, P2, !PT ;  /* 0x00000005ff0d7210 */ /* 0x002fe200017fe4ff */
[----:B--2---:R0:W-:Y:S02]  /*68b0*/  STG.E desc[UR4][R4.64+0x34], R19 ;  /* 0x0000341304007986 */ /* 0x0041e4000c101904 */
[----:B0-----:R-:W-:Y:S02]  /*68c0*/  IMAD.MOV.U32 R4, RZ, RZ, R2 ;  /* 0x000000ffff047224 */ /* 0x001fe400078e0002 */
[----:B------:R-:W-:Y:S01]  /*68d0*/  IMAD.MOV.U32 R5, RZ, RZ, R13 ;  /* 0x000000ffff057224 */ /* 0x000fe200078e000d */
[----:B------:R-:W-:Y:S06]  /*68e0*/  @!P1 BRA `(.L_x_131) ;  /* 0xfffffffc00389947 */ /* 0x000fec000383ffff */
.L_x_130:
[----:B------:R-:W-:Y:S05]  /*68f0*/  BSYNC.RECONVERGENT B1 ;  /* 0x0000000000017941 */ /* 0x000fea0003800200 */
.L_x_129:
        /* <DEDUP_REMOVED lines=31> */
[----:B0-----:R-:W-:Y:S01]  /*6af0*/  IMAD.MOV.U32 R4, RZ, RZ, R0 ;  /* 0x000000ffff047224 */ /* 0x001fe200078e0000 */
[----:B------:R-:W-:-:S08]  /*6b00*/  MOV R5, R13 ;  /* 0x0000000d00057202 */ /* 0x000fd00000000f00 */
.L_x_133:
[----:B------:R-:W-:Y:S05]  /*6b10*/  BSYNC.RECONVERGENT B1 ;  /* 0x0000000000017941 */ /* 0x000fea0003800200 */
.L_x_132:
        /* <DEDUP_REMOVED lines=11> */
[----:B------:R-:W2:Y:S04]  /*6bd0*/  LDG.E R11, desc[UR6][R6.64] ;  /* 0x00000006060b7981 */ /* 0x000ea8000c1e1900 */
[----:B--2---:R1:W-:Y:S04]  /*6be0*/  STG.E desc[UR4][R4.64], R11 ;  /* 0x0000000b04007986 */ /* 0x0043e8000c101904 */
[----:B------:R-:W2:Y:S04]  /*6bf0*/  LDG.E R13, desc[UR6][R6.64+0x4] ;  /* 0x00000406060d7981 */ /* 0x000ea8000c1e1900 */
[----:B--2---:R1:W-:Y:S02]  /*6c00*/  STG.E desc[UR4][R4.64+0x4], R13 ;  /* 0x0000040d04007986 */ /* 0x0043e4000c101904 */
.L_x_117:
[----:B------:R-:W-:Y:S05]  /*6c10*/  BSYNC.RECONVERGENT B0 ;  /* 0x0000000000007941 */ /* 0x000fea0003800200 */
.L_x_115:
[----:B------:R-:W-:Y:S01]  /*6c20*/  IMAD.IADD R25, R25, 0x1, R24 ;  /* 0x0000000119197824 */ /* 0x000fe200078e0218 */
[----:B------:R-:W-:Y:S04]  /*6c30*/  BSSY.RECONVERGENT B7, `(.L_x_134) ;  /* 0x0000068000077945 */ /* 0x000fe80003800200 */
[----:B------:R-:W-:-:S13]  /*6c40*/  ISETP.GE.AND P0, PT, R25, 0x1, PT ;  /* 0x000000011900780c */ /* 0x000fda0003f06270 */
[----:B------:R-:W-:Y:S05]  /*6c50*/  @!P0 BRA `(.L_x_135) ;  /* 0x0000000400948947 */ /* 0x000fea0003800000 */
[----:B------:R-:W-:Y:S01]  /*6c60*/  IMAD.IADD R28, R30, 0x1, -R28 ;  /* 0x000000011e1c7824 */ /* 0x000fe200078e0a1c */
[----:B------:R-:W-:Y:S01]  /*6c70*/  BSSY.RECONVERGENT B6, `(.L_x_136) ;  /* 0x0000044000067945 */ /* 0x000fe20003800200 */
[----:B------:R-:W-:Y:S01]  /*6c80*/  LOP3.LUT R26, R25, 0x3, RZ, 0xc0, !PT ;  /* 0x00000003191a7812 */ /* 0x000fe200078ec0ff */
[----:B------:R-:W-:Y:S02]  /*6c90*/  IMAD.MOV.U32 R24, RZ, RZ, RZ ;  /* 0x000000ffff187224 */ /* 0x000fe400078e00ff */
[----:B------:R-:W-:-:S13]  /*6ca0*/  ISETP.GT.U32.AND P0, PT, R28, -0x4, PT ;  /* 0xfffffffc1c00780c */ /* 0x000fda0003f04070 */
[----:B------:R-:W-:Y:S05]  /*6cb0*/  @P0 BRA `(.L_x_137) ;  /* 0x0000000000fc0947 */ /* 0x000fea0003800000 */
[----:B-12---:R-:W1:Y:S01]  /*6cc0*/  LDC.64 R2, c[0x0][0x3a0] ;  /* 0x0000e800ff027b82 */ /* 0x006e620000000a00 */
[----:B------:R-:W-:Y:S01]  /*6cd0*/  LOP3.LUT R24, R25, 0x7ffffffc, RZ, 0xc0, !PT ;  /* 0x7ffffffc19187812 */ /* 0x000fe200078ec0ff */
[----:B-1----:R-:W-:-:S03]  /*6ce0*/  IMAD.WIDE R2, R30, 0x4, R2 ;  /* 0x000000041e027825 */ /* 0x002fc600078e0202 */
[----:B------:R-:W-:Y:S01]  /*6cf0*/  IADD3 R18, P0, PT, R2, 0x8, RZ ;  /* 0x0000000802127810 */ /* 0x000fe20007f1e0ff */
[----:B------:R-:W-:-:S04]  /*6d00*/  IMAD.MOV.U32 R2, RZ, RZ, RZ ;  /* 0x000000ffff027224 */ /* 0x000fc800078e00ff */
[----:B------:R-:W-:-:S08]  /*6d10*/  IMAD.X R19, RZ, RZ, R3, P0 ;  /* 0x000000ffff137224 */ /* 0x000fd000000e0603 */
.L_x_142:
[----:B------:R-:W-:Y:S02]  /*6d20*/  R2UR UR4, R16 ;  /* 0x00000000100472ca */ /* 0x000fe400000e0000 */
[----:B------:R-:W-:-:S13]  /*6d30*/  R2UR UR5, R17 ;  /* 0x00000000110572ca */ /* 0x000fda00000e0000 */
[----:B------:R-:W2:Y:S01]  /*6d40*/  LDG.E R3, desc[UR4][R18.64+-0x8] ;  /* 0xfffff80412037981 */ /* 0x000ea2000c1e1900 */
[----:B------:R-:W-:Y:S01]  /*6d50*/  MOV R25, 0x0 ;  /* 0x0000000000197802 */ /* 0x000fe20000000f00 */
[----:B------:R-:W1:Y:S01]  /*6d60*/  LDCU.64 UR4, c[0x4][0x28] ;  /* 0x01000500ff0477ac */ /* 0x000e620008000a00 */
[----:B0-----:R-:W-:Y:S01]  /*6d70*/  MOV R6, R23 ;  /* 0x0000001700067202 */ /* 0x001fe20000000f00 */
[----:B------:R-:W-:Y:S01]  /*6d80*/  IMAD.MOV.U32 R7, RZ, RZ, R22 ;  /* 0x000000ffff077224 */ /* 0x000fe200078e0016 */
[----:B------:R0:W3:Y:S01]  /*6d90*/  LDC.64 R8, c[0x4][R25] ;  /* 0x0100000019087b82 */ /* 0x0000e20000000a00 */
[----:B-1----:R-:W-:Y:S02]  /*6da0*/  IMAD.U32 R4, RZ, RZ, UR4 ;  /* 0x00000004ff047e24 */ /* 0x002fe4000f8e00ff */
[----:B------:R-:W-:Y:S01]  /*6db0*/  IMAD.U32 R5, RZ, RZ, UR5 ;  /* 0x00000005ff057e24 */ /* 0x000fe2000f8e00ff */
[----:B--23--:R0:W-:Y:S06]  /*6dc0*/  STL.64 [R1], R2 ;  /* 0x0000000201007387 */ /* 0x00c1ec0000100a00 */
[----:B------:R-:W-:-:S07]  /*6dd0*/  LEPC R20, `(.L_x_138) ;  /* 0x000000001014794e */ /* 0x000fce0000000000 */
[----:B0-----:R-:W-:Y:S05]  /*6de0*/  CALL.ABS.NOINC R8 ;  /* 0x0000000008007343 */ /* 0x001fea0003c00000 */
.L_x_138:
        /* <DEDUP_REMOVED lines=13> */
.L_x_139:
        /* <DEDUP_REMOVED lines=13> */
.L_x_140:
[----:B------:R-:W-:Y:S02]  /*6f90*/  R2UR UR4, R16 ;  /* 0x00000000100472ca */ /* 0x000fe400000e0000 */
[----:B------:R-:W-:-:S13]  /*6fa0*/  R2UR UR5, R17 ;  /* 0x00000000110572ca */ /* 0x000fda00000e0000 */
[----:B------:R-:W2:Y:S01]  /*6fb0*/  LDG.E R9, desc[UR4][R18.64+0x4] ;  /* 0x0000040412097981 */ /* 0x000ea2000c1e1900 */
[----:B------:R-:W-:Y:S01]  /*6fc0*/  VIADD R8, R2, 0x3 ;  /* 0x0000000302087836 */ /* 0x000fe20000000000 */
[----:B------:R0:W1:Y:S01]  /*6fd0*/  LDC.64 R10, c[0x4][R25] ;  /* 0x01000000190a7b82 */ /* 0x0000620000000a00 */
[----:B------:R-:W3:Y:S01]  /*6fe0*/  LDCU.64 UR4, c[0x4][0x28] ;  /* 0x01000500ff0477ac */ /* 0x000ee20008000a00 */
[----:B------:R-:W-:Y:S01]  /*6ff0*/  IMAD.MOV.U32 R6, RZ, RZ, R23 ;  /* 0x000000ffff067224 */ /* 0x000fe200078e0017 */
[----:B------:R-:W-:Y:S01]  /*7000*/  MOV R7, R22 ;  /* 0x0000001600077202 */ /* 0x000fe20000000f00 */
[----:B---3--:R-:W-:Y:S02]  /*7010*/  IMAD.U32 R4, RZ, RZ, UR4 ;  /* 0x00000004ff047e24 */ /* 0x008fe4000f8e00ff */
[----:B------:R-:W-:Y:S01]  /*7020*/  IMAD.U32 R5, RZ, RZ, UR5 ;  /* 0x00000005ff057e24 */ /* 0x000fe2000f8e00ff */
[----:B-12---:R0:W-:Y:S06]  /*7030*/  STL.64 [R1], R8 ;  /* 0x0000000801007387 */ /* 0x0061ec0000100a00 */
[----:B------:R-:W-:-:S07]  /*7040*/  LEPC R20, `(.L_x_141) ;  /* 0x000000001014794e */ /* 0x000fce0000000000 */
[----:B0-----:R-:W-:Y:S05]  /*7050*/  CALL.ABS.NOINC R10 ;  /* 0x000000000a007343 */ /* 0x001fea0003c00000 */
.L_x_141:
[----:B------:R-:W-:Y:S01]  /*7060*/  VIADD R2, R2, 0x4 ;  /* 0x0000000402027836 */ /* 0x000fe20000000000 */
[----:B------:R-:W-:-:S04]  /*7070*/  IADD3 R18, P1, PT, R18, 0x10, RZ ;  /* 0x0000001012127810 */ /* 0x000fc80007f3e0ff */
[----:B------:R-:W-:Y:S01]  /*7080*/  ISETP.NE.AND P0, PT, R2, R24, PT ;  /* 0x000000180200720c */ /* 0x000fe20003f05270 */
[----:B------:R-:W-:-:S12]  /*7090*/  IMAD.X R19, RZ, RZ, R19, P1 ;  /* 0x000000ffff137224 */ /* 0x000fd800008e0613 */
[----:B------:R-:W-:Y:S05]  /*70a0*/  @P0 BRA `(.L_x_142) ;  /* 0xfffffffc001c0947 */ /* 0x000fea000383ffff */
.L_x_137:
[----:B------:R-:W-:Y:S05]  /*70b0*/  BSYNC.RECONVERGENT B6 ;  /* 0x0000000000067941 */ /* 0x000fea0003800200 */
.L_x_136:
[----:B------:R-:W-:-:S13]  /*70c0*/  ISETP.NE.AND P0, PT, R26, RZ, PT ;  /* 0x000000ff1a00720c */ /* 0x000fda0003f05270 */
[----:B------:R-:W-:Y:S05]  /*70d0*/  @!P0 BRA `(.L_x_135) ;  /* 0x0000000000748947 */ /* 0x000fea0003800000 */
[----:B------:R-:W3:Y:S01]  /*70e0*/  LDCU.64 UR4, c[0x0][0x3a0] ;  /* 0x00007400ff0477ac */ /* 0x000ee20008000a00 */
[----:B-12---:R-:W-:-:S04]  /*70f0*/  IMAD.WIDE.U32 R2, R24, 0x4, RZ ;  /* 0x0000000418027825 */ /* 0x006fc800078e00ff */
[----:B------:R-:W-:-:S03]  /*7100*/  IMAD.WIDE R2, R30, 0x4, R2 ;  /* 0x000000041e027825 */ /* 0x000fc600078e0202 */
[----:B---3--:R-:W-:Y:S01]  /*7110*/  IADD3 R18, P0, PT, R2, UR4, RZ ;  /* 0x0000000402127c10 */ /* 0x008fe2000ff1e0ff */
[----:B------:R-:W-:-:S03]  /*7120*/  IMAD.MOV R2, RZ, RZ, -R26 ;  /* 0x000000ffff027224 */ /* 0x000fc600078e0a1a */
[----:B------:R-:W-:-:S09]  /*7130*/  IADD3.X R19, PT, PT, R3, UR5, RZ, P0, !PT ;  /* 0x0000000503137c10 */ /* 0x000fd200087fe4ff */
.L_x_144:
[----:B------:R-:W-:Y:S01]  /*7140*/  R2UR UR4, R16 ;  /* 0x00000000100472ca */ /* 0x000fe200000e0000 */
[----:B------:R-:W-:Y:S01]  /*7150*/  IMAD.MOV.U32 R8, RZ, RZ, R18 ;  /* 0x000000ffff087224 */ /* 0x000fe200078e0012 */
[----:B------:R-:W-:Y:S01]  /*7160*/  R2UR UR5, R17 ;  /* 0x00000000110572ca */ /* 0x000fe200000e0000 */
[----:B0-----:R-:W-:-:S12]  /*7170*/  IMAD.MOV.U32 R9, RZ, RZ, R19 ;  /* 0x000000ffff097224 */ /* 0x001fd800078e0013 */
[----:B------:R-:W2:Y:S01]  /*7180*/  LDG.E R25, desc[UR4][R8.64] ;  /* 0x0000000408197981 */ /* 0x000ea2000c1e1900 */
[----:B------:R-:W0:Y:S01]  /*7190*/  LDCU.64 UR4, c[0x4][0x28] ;  /* 0x01000500ff0477ac */ /* 0x000e220008000a00 */
[----:B------:R-:W-:Y:S01]  /*71a0*/  VIADD R2, R2, 0x1 ;  /* 0x0000000102027836 */ /* 0x000fe20000000000 */
[----:B------:R-:W-:Y:S01]  /*71b0*/  MOV R0, 0x0 ;  /* 0x0000000000007802 */ /* 0x000fe20000000f00 */
[----:B------:R-:W-:Y:S02]  /*71c0*/  IMAD.MOV.U32 R6, RZ, RZ, R23 ;  /* 0x000000ffff067224 */ /* 0x000fe400078e0017 */
[----:B------:R-:W-:Y:S01]  /*71d0*/  IMAD.MOV.U32 R7, RZ, RZ, R22 ;  /* 0x000000ffff077224 */ /* 0x000fe200078e0016 */
[----:B------:R-:W-:Y:S01]  /*71e0*/  ISETP.NE.AND P0, PT, R2, RZ, PT ;  /* 0x000000ff0200720c */ /* 0x000fe20003f05270 */
[----:B------:R1:W3:Y:S03]  /*71f0*/  LDC.64 R10, c[0x4][R0] ;  /* 0x01000000000a7b82 */ /* 0x0002e60000000a00 */
[----:B-1----:R-:W-:Y:S01]  /*7200*/  P2R R0, PR, RZ, 0x1 ;  /* 0x00000001ff007803 */ /* 0x002fe20000000000 */
[----:B0-----:R-:W-:Y:S01]  /*7210*/  IMAD.U32 R4, RZ, RZ, UR4 ;  /* 0x00000004ff047e24 */ /* 0x001fe2000f8e00ff */
[----:B------:R-:W-:Y:S01]  /*7220*/  MOV R5, UR5 ;  /* 0x0000000500057c02 */ /* 0x000fe20008000f00 */
[----:B--23--:R0:W-:Y:S06]  /*7230*/  STL.64 [R1], R24 ;  /* 0x0000001801007387 */ /* 0x00c1ec0000100a00 */
[----:B------:R-:W-:-:S07]  /*7240*/  LEPC R20, `(.L_x_143) ;  /* 0x000000001014794e */ /* 0x000fce0000000000 */
[----:B0-----:R-:W-:Y:S05]  /*7250*/  CALL.ABS.NOINC R10 ;  /* 0x000000000a007343 */ /* 0x001fea0003c00000 */
.L_x_143:
[----:B------:R-:W-:Y:S01]  /*7260*/  ISETP.NE.AND P6, PT, R2, RZ, PT ;  /* 0x000000ff0200720c */ /* 0x000fe20003fc5270 */
[----:B------:R-:W-:Y:S01]  /*7270*/  VIADD R24, R24, 0x1 ;  /* 0x0000000118187836 */ /* 0x000fe20000000000 */
[----:B------:R-:W-:-:S05]  /*7280*/  IADD3 R18, P0, PT, R18, 0x4, RZ ;  /* 0x0000000412127810 */ /* 0x000fca0007f1e0ff */
[----:B------:R-:W-:-:S06]  /*7290*/  IMAD.X R19, RZ, RZ, R19, P0 ;  /* 0x000000ffff137224 */ /* 0x000fcc00000e0613 */
[----:B------:R-:W-:Y:S05]  /*72a0*/  @P6 BRA `(.L_x_144) ;  /* 0xfffffffc00a46947 */ /* 0x000fea000383ffff */
.L_x_135:
[----:B------:R-:W-:Y:S05]  /*72b0*/  BSYNC.RECONVERGENT B7 ;  /* 0x0000000000077941 */ /* 0x000fea0003800200 */
.L_x_134:
[----:B------:R-:W-:Y:S01]  /*72c0*/  MOV R0, 0x0 ;  /* 0x0000000000007802 */ /* 0x000fe20000000f00 */
[----:B------:R-:W3:Y:S01]  /*72d0*/  LDCU.64 UR4, c[0x4][0x18] ;  /* 0x01000300ff0477ac */ /* 0x000ee20008000a00 */
[----:B0-2---:R-:W-:Y:S02]  /*72e0*/  CS2R R6, SRZ ;  /* 0x0000000000067805 */ /* 0x005fe4000001ff00 */
[----:B-1----:R0:W1:Y:S01]  /*72f0*/  LDC.64 R2, c[0x4][R0] ;  /* 0x0100000000027b82 */ /* 0x0020620000000a00 */
[----:B---3--:R-:W-:Y:S02]  /*7300*/  IMAD.U32 R4, RZ, RZ, UR4 ;  /* 0x00000004ff047e24 */ /* 0x008fe4000f8e00ff */
[----:B0-----:R-:W-:-:S07]  /*7310*/  IMAD.U32 R5, RZ, RZ, UR5 ;  /* 0x00000005ff057e24 */ /* 0x001fce000f8e00ff */
[----:B------:R-:W-:-:S07]  /*7320*/  LEPC R20, `(.L_x_145) ;  /* 0x000000001014794e */ /* 0x000fce0000000000 */
[----:B-1----:R-:W-:Y:S05]  /*7330*/  CALL.ABS.NOINC R2 ;  /* 0x0000000002007343 */ /* 0x002fea0003c00000 */
.L_x_145:
[----:B------:R-:W-:Y:S05]  /*7340*/  EXIT ;  /* 0x000000000000794d */ /* 0x000fea0003800000 */
.L_x_146:
[----:B------:R-:W-:-:S00]  /*7350*/  BRA `(.L_x_146) ;  /* 0xfffffffc00fc7947 */ /* 0x000fc0000383ffff */
[----:B------:R-:W-:-:S00]  /*7360*/  NOP ;  /* 0x0000000000007918 */ /* 0x000fc00000000000 */
        /* <DEDUP_REMOVED lines=9> */
.L_x_176:


//--------------------- .text._Z20findCosAngles_kernelP6points5point --------------------------
	.section	.text._Z20findCosAngles_kernelP6points5point,"ax",@progbits
	.align	128
        .global         _Z20findCosAngles_kernelP6points5point
        .type           _Z20findCosAngles_kernelP6points5point,@function
        .size           _Z20findCosAngles_kernelP6points5point,(.L_x_175 - _Z20findCosAngles_kernelP6points5point)
        .other          _Z20findCosAngles_kernelP6points5point,@"STO_CUDA_ENTRY STV_DEFAULT"
_Z20findCosAngles_kernelP6points5point:
.text._Z20findCosAngles_kernelP6points5point:
[----:B------:R-:W-:Y:S01]  /*0000*/  LDC R1, c[0x0][0x37c] ;  /* 0x0000df00ff017b82 */ /* 0x000fe20000000800 */
[----:B------:R-:W0:Y:S07]  /*0010*/  S2R R0, SR_TID.X ;  /* 0x0000000000007919 */ /* 0x000e2e0000002100 */
[----:B------:R-:W0:Y:S01]  /*0020*/  S2UR UR6, SR_CTAID.X ;  /* 0x00000000000679c3 */ /* 0x000e220000002500 */
[----:B------:R-:W1:Y:S07]  /*0030*/  LDCU.64 UR4, c[0x0][0x358] ;  /* 0x00006b00ff0477ac */ /* 0x000e6e0008000a00 */
[----:B------:R-:W0:Y:S08]  /*0040*/  LDC R3, c[0x0][0x360] ;  /* 0x0000d800ff037b82 */ /* 0x000e300000000800 */
[----:B------:R-:W2:Y:S01]  /*0050*/  LDC.64 R4, c[0x0][0x380] ;  /* 0x0000e000ff047b82 */ /* 0x000ea20000000a00 */
[----:B0-----:R-:W-:Y:S01]  /*0060*/  IMAD R3, R3, UR6, R0 ;  /* 0x0000000603037c24 */ /* 0x001fe2000f8e0200 */
[----:B------:R-:W0:Y:S03]  /*0070*/  LDCU UR6, c[0x0][0x388] ;  /* 0x00007100ff0677ac */ /* 0x000e260008000800 */
[----:B--2---:R-:W-:-:S05]  /*0080*/  IMAD.WIDE R4, R3, 0x4, R4 ;  /* 0x0000000403047825 */ /* 0x004fca00078e0204 */
[----:B-1----:R-:W0:Y:S01]  /*0090*/  LDG.E R0, desc[UR4][R4.64] ;  /* 0x0000000404007981 */ /* 0x002e22000c1e1900 */
[----:B------:R-:W-:Y:S01]  /*00a0*/  BSSY.RECONVERGENT B0, `(.L_x_147) ;  /* 0x0000029000007945 */ /* 0x000fe20003800200 */
[----:B0-----:R-:W-:-:S05]  /*00b0*/  FADD R0, R0, -UR6 ;  /* 0x8000000600007e21 */ /* 0x001fca0008000000 */
[----:B------:R-:W-:-:S13]  /*00c0*/  FSETP.GT.AND P0, PT, |R0|, 9.9999999747524270788e-07, PT ;  /* 0x358637bd0000780b */ /* 0x000fda0003f04200 */
[----:B------:R-:W-:Y:S05]  /*00d0*/  @!P0 BRA `(.L_x_148) ;  /* 0x0000000000948947 */ /* 0x000fea0003800000 */
[----:B------:R-:W2:Y:S01]  /*00e0*/  LDG.E R2, desc[UR4][R4.64+0x100] ;  /* 0x0001000404027981 */ /* 0x000ea2000c1e1900 */
[----:B------:R-:W2:Y:S02]  /*00f0*/  LDCU UR6, c[0x0][0x38c] ;  /* 0x00007180ff0677ac */ /* 0x000ea40008000800 */
[----:B--2---:R-:W-:-:S05]  /*0100*/  FADD R7, R2, -UR6 ;  /* 0x8000000602077e21 */ /* 0x004fca0008000000 */
[----:B------:R-:W-:-:S13]  /*0110*/  FSETP.GT.AND P0, PT, |R7|, 9.9999999747524270788e-07, PT ;  /* 0x358637bd0700780b */ /* 0x000fda0003f04200 */
[----:B------:R-:W-:Y:S05]  /*0120*/  @!P0 BRA `(.L_x_148) ;  /* 0x0000000000808947 */ /* 0x000fea0003800000 */
[----:B------:R-:W-:Y:S01]  /*0130*/  FMUL R3, R7, R7 ;  /* 0x0000000707037220 */ /* 0x000fe20000400000 */
[----:B------:R-:W-:Y:S03]  /*0140*/  BSSY.RECONVERGENT B1, `(.L_x_149) ;  /* 0x000000e000017945 */ /* 0x000fe60003800200 */
[----:B------:R-:W-:-:S04]  /*0150*/  FFMA R2, R0, R0, R3 ;  /* 0x0000000000027223 */ /* 0x000fc80000000003 */
[----:B------:R-:W-:Y:S01]  /*0160*/  VIADD R6, R2, 0xf3000000 ;  /* 0xf300000002067836 */ /* 0x000fe20000000000 */
[----:B------:R0:W1:Y:S04]  /*0170*/  MUFU.RSQ R3, R2 ;  /* 0x0000000200037308 */ /* 0x0000680000001400 */
[----:B------:R-:W-:-:S13]  /*0180*/  ISETP.GT.U32.AND P0, PT, R6, 0x727fffff, PT ;  /* 0x727fffff0600780c */ /* 0x000fda0003f04070 */
[----:B01----:R-:W-:Y:S05]  /*0190*/  @!P0 BRA `(.L_x_150) ;  /* 0x0000000000108947 */ /* 0x003fea0003800000 */
[----:B------:R-:W-:-:S07]  /*01a0*/  MOV R11, 0x1c0 ;  /* 0x000001c0000b7802 */ /* 0x000fce0000000f00 */
[----:B------:R-:W-:Y:S05]  /*01b0*/  CALL.REL.NOINC `($__internal_0_$__cuda_sm20_sqrt_rn_f32_slowpath) ;  /* 0x00000000006c7944 */ /* 0x000fea0003c00000 */
[----:B------:R-:W-:Y:S01]  /*01c0*/  IMAD.MOV.U32 R3, RZ, RZ, R6 ;  /* 0x000000ffff037224 */ /* 0x000fe200078e0006 */
[----:B------:R-:W-:Y:S06]  /*01d0*/  BRA `(.L_x_151) ;  /* 0x0000000000107947 */ /* 0x000fec0003800000 */
.L_x_150:
[----:B------:R-:W-:Y:S01]  /*01e0*/  FMUL.FTZ R9, R2, R3 ;  /* 0x0000000302097220 */ /* 0x000fe20000410000 */
[----:B------:R-:W-:-:S03]  /*01f0*/  FMUL.FTZ R3, R3, 0.5 ;  /* 0x3f00000003037820 */ /* 0x000fc60000410000 */
[----:B------:R-:W-:-:S04]  /*0200*/  FFMA R2, -R9, R9, R2 ;  /* 0x0000000909027223 */ /* 0x000fc80000000102 */
[----:B------:R-:W-:-:S07]  /*0210*/  FFMA R3, R2, R3, R9 ;  /* 0x0000000302037223 */ /* 0x000fce0000000009 */
.L_x_151:
[----:B------:R-:W-:Y:S05]  /*0220*/  BSYNC.RECONVERGENT B1 ;  /* 0x0000000000017941 */ /* 0x000fea0003800200 */
.L_x_149:
[----:B------:R-:W0:Y:S01]  /*0230*/  MUFU.RCP R2, R3 ;  /* 0x0000000300027308 */ /* 0x000e220000001000 */
[----:B------:R-:W-:Y:S01]  /*0240*/  FFMA R0, RZ, R7, R0 ;  /* 0x00000007ff007223 */ /* 0x000fe20000000000 */
[----:B------:R-:W-:Y:S06]  /*0250*/  BSSY.RECONVERGENT B1, `(.L_x_152) ;  /* 0x000000b000017945 */ /* 0x000fec0003800200 */
[----:B------:R-:W1:Y:S01]  /*0260*/  FCHK P0, R0, R3 ;  /* 0x0000000300007302 */ /* 0x000e620000000000 */
[----:B0-----:R-:W-:-:S04]  /*0270*/  FFMA R9, R2, -R3, 1 ;  /* 0x3f80000002097423 */ /* 0x001fc80000000803 */
[----:B------:R-:W-:-:S04]  /*0280*/  FFMA R9, R2, R9, R2 ;  /* 0x0000000902097223 */ /* 0x000fc80000000002 */
[----:B------:R-:W-:-:S04]  /*0290*/  FFMA R2, R0, R9, RZ ;  /* 0x0000000900027223 */ /* 0x000fc800000000ff */
[----:B------:R-:W-:-:S04]  /*02a0*/  FFMA R6, R2, -R3, R0 ;  /* 0x8000000302067223 */ /* 0x000fc80000000000 */
[----:B------:R-:W-:Y:S01]  /*02b0*/  FFMA R9, R9, R6, R2 ;  /* 0x0000000609097223 */ /* 0x000fe20000000002 */
[----:B-1----:R-:W-:Y:S06]  /*02c0*/  @!P0 BRA `(.L_x_153) ;  /* 0x00000000000c8947 */ /* 0x002fec0003800000 */
[----:B------:R-:W-:-:S07]  /*02d0*/  MOV R2, 0x2f0 ;  /* 0x000002f000027802 */ /* 0x000fce0000000f00 */
[----:B------:R-:W-:Y:S05]  /*02e0*/  CALL.REL.NOINC `($__internal_1_$__cuda_sm3x_div_rn_noftz_f32_slowpath) ;  /* 0x00000000007c7944 */ /* 0x000fea0003c00000 */
[----:B------:R-:W-:-:S07]  /*02f0*/  IMAD.MOV.U32 R9, RZ, RZ, R0 ;  /* 0x000000ffff097224 */ /* 0x000fce00078e0000 */
.L_x_153:
[----:B------:R-:W-:Y:S05]  /*0300*/  BSYNC.RECONVERGENT B1 ;  /* 0x0000000000017941 */ /* 0x000fea0003800200 */
.L_x_152:
[----:B------:R-:W-:Y:S01]  /*0310*/  STG.E desc[UR4][R4.64+0x200], R9 ;  /* 0x0002000904007986 */ /* 0x000fe2000c101904 */
[----:B------:R-:W-:Y:S05]  /*0320*/  EXIT ;  /* 0x000000000000794d */ /* 0x000fea0003800000 */
.L_x_148:
[----:B------:R-:W-:Y:S05]  /*0330*/  BSYNC.RECONVERGENT B0 ;  /* 0x0000000000007941 */ /* 0x000fea0003800200 */
.L_x_147:
[----:B------:R-:W-:-:S05]  /*0340*/  IMAD.MOV.U32 R3, RZ, RZ, 0x7f800000 ;  /* 0x7f800000ff037424 */ /* 0x000fca00078e00ff */
[----:B------:R-:W-:Y:S01]  /*0350*/  STG.E desc[UR4][R4.64+0x200], R3 ;  /* 0x0002000304007986 */ /* 0x000fe2000c101904 */
[----:B------:R-:W-:Y:S05]  /*0360*/  EXIT ;  /* 0x000000000000794d */ /* 0x000fea0003800000 */
        .weak           $__internal_0_$__cuda_sm20_sqrt_rn_f32_slowpath
        .type           $__internal_0_$__cuda_sm20_sqrt_rn_f32_slowpath,@function
        .size           $__internal_0_$__cuda_sm20_sqrt_rn_f32_slowpath,($__internal_1_$__cuda_sm3x_div_rn_noftz_f32_slowpath - $__internal_0_$__cuda_sm20_sqrt_rn_f32_slowpath)
$__internal_0_$__cuda_sm20_sqrt_rn_f32_slowpath:
[----:B------:R-:W-:-:S13]  /*0370*/  LOP3.LUT P0, RZ, R2, 0x7fffffff, RZ, 0xc0, !PT ;  /* 0x7fffffff02ff7812 */ /* 0x000fda000780c0ff */
[----:B------:R-:W-:Y:S01]  /*0380*/  @!P0 MOV R3, R2 ;  /* 0x0000000200038202 */ /* 0x000fe20000000f00 */
[----:B------:R-:W-:Y:S06]  /*0390*/  @!P0 BRA `(.L_x_154) ;  /* 0x0000000000408947 */ /* 0x000fec0003800000 */
[----:B------:R-:W-:-:S13]  /*03a0*/  FSETP.GEU.FTZ.AND P0, PT, R2, RZ, PT ;  /* 0x000000ff0200720b */ /* 0x000fda0003f1e000 */
[----:B------:R-:W-:Y:S01]  /*03b0*/  @!P0 IMAD.MOV.U32 R3, RZ, RZ, 0x7fffffff ;  /* 0x7fffffffff038424 */ /* 0x000fe200078e00ff */
[----:B------:R-:W-:Y:S06]  /*03c0*/  @!P0 BRA `(.L_x_154) ;  /* 0x0000000000348947 */ /* 0x000fec0003800000 */
[----:B------:R-:W-:-:S13]  /*03d0*/  FSETP.GTU.FTZ.AND P0, PT, |R2|, +INF , PT ;  /* 0x7f8000000200780b */ /* 0x000fda0003f1c200 */
[----:B------:R-:W-:Y:S01]  /*03e0*/  @P0 FADD.FTZ R3, R2, 1 ;  /* 0x3f80000002030421 */ /* 0x000fe20000010000 */
[----:B------:R-:W-:Y:S06]  /*03f0*/  @P0 BRA `(.L_x_154) ;  /* 0x0000000000280947 */ /* 0x000fec0003800000 */
[----:B------:R-:W-:-:S13]  /*0400*/  FSETP.NEU.FTZ.AND P0, PT, |R2|, +INF , PT ;  /* 0x7f8000000200780b */ /* 0x000fda0003f1d200 */
[----:B------:R-:W-:-:S04]  /*0410*/  @P0 FFMA R6, R2, 1.84467440737095516160e+19, RZ ;  /* 0x5f80000002060823 */ /* 0x000fc800000000ff */
[----:B------:R-:W0:Y:S02]  /*0420*/  @P0 MUFU.RSQ R3, R6 ;  /* 0x0000000600030308 */ /* 0x000e240000001400 */
[----:B0-----:R-:W-:Y:S01]  /*0430*/  @P0 FMUL.FTZ R9, R6, R3 ;  /* 0x0000000306090220 */ /* 0x001fe20000410000 */
[----:B------:R-:W-:Y:S01]  /*0440*/  @P0 FMUL.FTZ R10, R3, 0.5 ;  /* 0x3f000000030a0820 */ /* 0x000fe20000410000 */
[----:B------:R-:W-:Y:S02]  /*0450*/  @!P0 IMAD.MOV.U32 R3, RZ, RZ, R2 ;  /* 0x000000ffff038224 */ /* 0x000fe400078e0002 */
[----:B------:R-:W-:-:S04]  /*0460*/  @P0 FADD.FTZ R8, -R9, -RZ ;  /* 0x800000ff09080221 */ /* 0x000fc80000010100 */
[----:B------:R-:W-:-:S04]  /*0470*/  @P0 FFMA R8, R9, R8, R6 ;  /* 0x0000000809080223 */ /* 0x000fc80000000006 */
[----:B------:R-:W-:-:S04]  /*0480*/  @P0 FFMA R8, R8, R10, R9 ;  /* 0x0000000a08080223 */ /* 0x000fc80000000009 */
[----:B------:R-:W-:-:S07]  /*0490*/  @P0 FMUL.FTZ R3, R8, 2.3283064365386962891e-10 ;  /* 0x2f80000008030820 */ /* 0x000fce0000410000 */
.L_x_154:
[----:B------:R-:W-:Y:S01]  /*04a0*/  IMAD.MOV.U32 R6, RZ, RZ, R3 ;  /* 0x000000ffff067224 */ /* 0x000fe200078e0003 */
[----:B------:R-:W-:Y:S01]  /*04b0*/  MOV R2, R11 ;  /* 0x0000000b00027202 */ /* 0x000fe20000000f00 */
[----:B------:R-:W-:-:S04]  /*04c0*/  IMAD.MOV.U32 R3, RZ, RZ, 0x0 ;  /* 0x00000000ff037424 */ /* 0x000fc800078e00ff */
[----:B------:R-:W-:Y:S05]  /*04d0*/  RET.REL.NODEC R2 `(_Z20findCosAngles_kernelP6points5point) ;  /* 0xfffffff802c87950 */ /* 0x000fea0003c3ffff */
        .weak           $__internal_1_$__cuda_sm3x_div_rn_noftz_f32_slowpath
        .type           $__internal_1_$__cuda_sm3x_div_rn_noftz_f32_slowpath,@function
        .size           $__internal_1_$__cuda_sm3x_div_rn_noftz_f32_slowpath,(.L_x_175 - $__internal_1_$__cuda_sm3x_div_rn_noftz_f32_slowpath)
$__internal_1_$__cuda_sm3x_div_rn_noftz_f32_slowpath:
[----:B------:R-:W-:Y:S01]  /*04e0*/  SHF.R.U32.HI R7, RZ, 0x17, R3 ;  /* 0x00000017ff077819 */ /* 0x000fe20000011603 */
[----:B------:R-:W-:Y:S01]  /*04f0*/  BSSY.RECONVERGENT B2, `(.L_x_155) ;  /* 0x0000063000027945 */ /* 0x000fe20003800200 */
[----:B------:R-:W-:Y:S02]  /*0500*/  SHF.R.U32.HI R6, RZ, 0x17, R0 ;  /* 0x00000017ff067819 */ /* 0x000fe40000011600 */
[----:B------:R-:W-:Y:S02]  /*0510*/  LOP3.LUT R13, R7, 0xff, RZ, 0xc0, !PT ;  /* 0x000000ff070d7812 */ /* 0x000fe400078ec0ff */
[----:B------:R-:W-:Y:S02]  /*0520*/  LOP3.LUT R6, R6, 0xff, RZ, 0xc0, !PT ;  /* 0x000000ff06067812 */ /* 0x000fe400078ec0ff */
[----:B------:R-:W-:Y:S01]  /*0530*/  MOV R7, R0 ;  /* 0x0000000000077202 */ /* 0x000fe20000000f00 */
[----:B------:R-:W-:Y:S02]  /*0540*/  VIADD R10, R13, 0xffffffff ;  /* 0xffffffff0d0a7836 */ /* 0x000fe40000000000 */
[----:B------:R-:W-:-:S03]  /*0550*/  VIADD R9, R6, 0xffffffff ;  /* 0xffffffff06097836 */ /* 0x000fc60000000000 */
[----:B------:R-:W-:-:S04]  /*0560*/  ISETP.GT.U32.AND P0, PT, R10, 0xfd, PT ;  /* 0x000000fd0a00780c */ /* 0x000fc80003f04070 */
[----:B------:R-:W-:-:S13]  /*0570*/  ISETP.GT.U32.OR P0, PT, R9, 0xfd, P0 ;  /* 0x000000fd0900780c */ /* 0x000fda0000704470 */
[----:B------:R-:W-:Y:S01]  /*0580*/  @!P0 IMAD.MOV.U32 R8, RZ, RZ, RZ ;  /* 0x000000ffff088224 */ /* 0x000fe200078e00ff */
[----:B------:R-:W-:Y:S06]  /*0590*/  @!P0 BRA `(.L_x_156) ;  /* 0x00000000005c8947 */ /* 0x000fec0003800000 */
[----:B------:R-:W-:Y:S02]  /*05a0*/  FSETP.GTU.FTZ.AND P1, PT, |R3|, +INF , PT ;  /* 0x7f8000000300780b */ /* 0x000fe40003f3c200 */
[----:B------:R-:W-:-:S04]  /*05b0*/  FSETP.GTU.FTZ.AND P0, PT, |R0|, +INF , PT ;  /* 0x7f8000000000780b */ /* 0x000fc80003f1c200 */
[----:B------:R-:W-:-:S13]  /*05c0*/  PLOP3.LUT P0, PT, P0, P1, PT, 0xf8, 0x8f ;  /* 0x00000000008f781c */ /* 0x000fda0000703f70 */
[----:B------:R-:W-:Y:S05]  /*05d0*/  @P0 BRA `(.L_x_157) ;  /* 0x00000004004c0947 */ /* 0x000fea0003800000 */
[----:B------:R-:W-:-:S13]  /*05e0*/  LOP3.LUT P0, RZ, R3, 0x7fffffff, R7, 0xc8, !PT ;  /* 0x7fffffff03ff7812 */ /* 0x000fda000780c807 */
[----:B------:R-:W-:Y:S05]  /*05f0*/  @!P0 BRA `(.L_x_158) ;  /* 0x00000004003c8947 */ /* 0x000fea0003800000 */
[C---:B------:R-:W-:Y:S02]  /*0600*/  FSETP.NEU.FTZ.AND P2, PT, |R0|.reuse, +INF , PT ;  /* 0x7f8000000000780b */ /* 0x040fe40003f5d200 */
[----:B------:R-:W-:Y:S02]  /*0610*/  FSETP.NEU.FTZ.AND P1, PT, |R3|, +INF , PT ;  /* 0x7f8000000300780b */ /* 0x000fe40003f3d200 */
[----:B------:R-:W-:-:S11]  /*0620*/  FSETP.NEU.FTZ.AND P0, PT, |R0|, +INF , PT ;  /* 0x7f8000000000780b */ /* 0x000fd60003f1d200 */
[----:B------:R-:W-:Y:S05]  /*0630*/  @!P1 BRA !P2, `(.L_x_158) ;  /* 0x00000004002c9947 */ /* 0x000fea0005000000 */
[----:B------:R-:W-:-:S04]  /*0640*/  LOP3.LUT P2, RZ, R7, 0x7fffffff, RZ, 0xc0, !PT ;  /* 0x7fffffff07ff7812 */ /* 0x000fc8000784c0ff */
[----:B------:R-:W-:-:S13]  /*0650*/  PLOP3.LUT P1, PT, P1, P2, PT, 0x2f, 0xf2 ;  /* 0x0000000000f2781c */ /* 0x000fda0000f24577 */
[----:B------:R-:W-:Y:S05]  /*0660*/  @P1 BRA `(.L_x_159) ;  /* 0x0000000400181947 */ /* 0x000fea0003800000 */
[----:B------:R-:W-:-:S04]  /*0670*/  LOP3.LUT P1, RZ, R3, 0x7fffffff, RZ, 0xc0, !PT ;  /* 0x7fffffff03ff7812 */ /* 0x000fc8000782c0ff */
[----:B------:R-:W-:-:S13]  /*0680*/  PLOP3.LUT P0, PT, P0, P1, PT, 0x2f, 0xf2 ;  /* 0x0000000000f2781c */ /* 0x000fda0000702577 */
[----:B------:R-:W-:Y:S05]  /*0690*/  @P0 BRA `(.L_x_160) ;  /* 0x0000000400000947 */ /* 0x000fea0003800000 */
[----:B------:R-:W-:Y:S02]  /*06a0*/  ISETP.GE.AND P0, PT, R9, RZ, PT ;  /* 0x000000ff0900720c */ /* 0x000fe40003f06270 */
[----:B------:R-:W-:-:S11]  /*06b0*/  ISETP.GE.AND P1, PT, R10, RZ, PT ;  /* 0x000000ff0a00720c */ /* 0x000fd60003f26270 */
[----:B------:R-:W-:Y:S02]  /*06c0*/  @P0 IMAD.MOV.U32 R8, RZ, RZ, RZ ;  /* 0x000000ffff080224 */ /* 0x000fe400078e00ff */
[----:B------:R-:W-:Y:S01]  /*06d0*/  @!P0 FFMA R7, R0, 1.84467440737095516160e+19, RZ ;  /* 0x5f80000000078823 */ /* 0x000fe200000000ff */
[----:B------:R-:W-:Y:S02]  /*06e0*/  @!P0 IMAD.MOV.U32 R8, RZ, RZ, -0x40 ;  /* 0xffffffc0ff088424 */ /* 0x000fe400078e00ff */
[----:B------:R-:W-:-:S03]  /*06f0*/  @!P1 FFMA R3, R3, 1.84467440737095516160e+19, RZ ;  /* 0x5f80000003039823 */ /* 0x000fc600000000ff */
[----:B------:R-:W-:-:S07]  /*0700*/  @!P1 IADD3 R8, PT, PT, R8, 0x40, RZ ;  /* 0x0000004008089810 */ /* 0x000fce0007ffe0ff */
.L_x_156:
[----:B------:R-:W-:Y:S01]  /*0710*/  LEA R0, R13, 0xc0800000, 0x17 ;  /* 0xc08000000d007811 */ /* 0x000fe200078eb8ff */
[----:B------:R-:W-:Y:S01]  /*0720*/  VIADD R6, R6, 0xffffff81 ;  /* 0xffffff8106067836 */ /* 0x000fe20000000000 */
[----:B------:R-:W-:Y:S03]  /*0730*/  BSSY.RECONVERGENT B3, `(.L_x_161) ;  /* 0x0000035000037945 */ /* 0x000fe60003800200 */
[----:B------:R-:W-:Y:S02]  /*0740*/  IMAD.IADD R3, R3, 0x1, -R0 ;  /* 0x0000000103037824 */ /* 0x000fe400078e0a00 */
[----:B------:R-:W-:Y:S02]  /*0750*/  IMAD R0, R6, -0x800000, R7 ;  /* 0xff80000006007824 */ /* 0x000fe400078e0207 */
[----:B------:R-:W0:Y:S01]  /*0760*/  MUFU.RCP R9, R3 ;  /* 0x0000000300097308 */ /* 0x000e220000001000 */
[----:B------:R-:W-:-:S04]  /*0770*/  FADD.FTZ R11, -R3, -RZ ;  /* 0x800000ff030b7221 */ /* 0x000fc80000010100 */
[----:B0-----:R-:W-:-:S04]  /*0780*/  FFMA R10, R9, R11, 1 ;  /* 0x3f800000090a7423 */ /* 0x001fc8000000000b */
[----:B------:R-:W-:-:S04]  /*0790*/  FFMA R12, R9, R10, R9 ;  /* 0x0000000a090c7223 */ /* 0x000fc80000000009 */
[----:B------:R-:W-:-:S04]  /*07a0*/  FFMA R7, R0, R12, RZ ;  /* 0x0000000c00077223 */ /* 0x000fc800000000ff */
[----:B------:R-:W-:-:S04]  /*07b0*/  FFMA R10, R11, R7, R0 ;  /* 0x000000070b0a7223 */ /* 0x000fc80000000000 */
[----:B------:R-:W-:Y:S01]  /*07c0*/  FFMA R9, R12, R10, R7 ;  /* 0x0000000a0c097223 */ /* 0x000fe20000000007 */
[----:B------:R-:W-:-:S03]  /*07d0*/  IADD3 R7, PT, PT, R6, 0x7f, -R13 ;  /* 0x0000007f06077810 */ /* 0x000fc60007ffe80d */
[----:B------:R-:W-:Y:S02]  /*07e0*/  FFMA R10, R11, R9, R0 ;  /* 0x000000090b0a7223 */ /* 0x000fe40000000000 */
[----:B------:R-:W-:Y:S02]  /*07f0*/  IMAD.IADD R7, R7, 0x1, R8 ;  /* 0x0000000107077824 */ /* 0x000fe400078e0208 */
[----:B------:R-:W-:-:S05]  /*0800*/  FFMA R0, R12, R10, R9 ;  /* 0x0000000a0c007223 */ /* 0x000fca0000000009 */
[----:B------:R-:W-:-:S04]  /*0810*/  SHF.R.U32.HI R3, RZ, 0x17, R0 ;  /* 0x00000017ff037819 */ /* 0x000fc80000011600 */
[----:B------:R-:W-:-:S04]  /*0820*/  LOP3.LUT R3, R3, 0xff, RZ, 0xc0, !PT ;  /* 0x000000ff03037812 */ /* 0x000fc800078ec0ff */
[----:B------:R-:W-:-:S05]  /*0830*/  IADD3 R11, PT, PT, R3, R7, RZ ;  /* 0x00000007030b7210 */ /* 0x000fca0007ffe0ff */
[----:B------:R-:W-:-:S05]  /*0840*/  VIADD R3, R11, 0xffffffff ;  /* 0xffffffff0b037836 */ /* 0x000fca0000000000 */
[----:B------:R-:W-:-:S13]  /*0850*/  ISETP.GE.U32.AND P0, PT, R3, 0xfe, PT ;  /* 0x000000fe0300780c */ /* 0x000fda0003f06070 */
[----:B------:R-:W-:Y:S05]  /*0860*/  @!P0 BRA `(.L_x_162) ;  /* 0x0000000000808947 */ /* 0x000fea0003800000 */
[----:B------:R-:W-:-:S13]  /*0870*/  ISETP.GT.AND P0, PT, R11, 0xfe, PT ;  /* 0x000000fe0b00780c */ /* 0x000fda0003f04270 */
[----:B------:R-:W-:Y:S05]  /*0880*/  @P0 BRA `(.L_x_163) ;  /* 0x00000000006c0947 */ /* 0x000fea0003800000 */
[----:B------:R-:W-:-:S13]  /*0890*/  ISETP.GE.AND P0, PT, R11, 0x1, PT ;  /* 0x000000010b00780c */ /* 0x000fda0003f06270 */
[----:B------:R-:W-:Y:S05]  /*08a0*/  @P0 BRA `(.L_x_164) ;  /* 0x0000000000740947 */ /* 0x000fea0003800000 */
[----:B------:R-:W-:Y:S02]  /*08b0*/  ISETP.GE.AND P0, PT, R11, -0x18, PT ;  /* 0xffffffe80b00780c */ /* 0x000fe40003f06270 */
[----:B------:R-:W-:-:S11]  /*08c0*/  LOP3.LUT R0, R0, 0x80000000, RZ, 0xc0, !PT ;  /* 0x8000000000007812 */ /* 0x000fd600078ec0ff */
[----:B------:R-:W-:Y:S05]  /*08d0*/  @!P0 BRA `(.L_x_164) ;  /* 0x0000000000688947 */ /* 0x000fea0003800000 */
[CCC-:B------:R-:W-:Y:S01]  /*08e0*/  FFMA.RZ R3, R12.reuse, R10.reuse, R9.reuse ;  /* 0x0000000a0c037223 */ /* 0x1c0fe2000000c009 */
[C---:B------:R-:W-:Y:S02]  /*08f0*/  VIADD R8, R11.reuse, 0x20 ;  /* 0x000000200b087836 */ /* 0x040fe40000000000 */
[CCC-:B------:R-:W-:Y:S01]  /*0900*/  FFMA.RM R6, R12.reuse, R10.reuse, R9.reuse ;  /* 0x0000000a0c067223 */ /* 0x1c0fe20000004009 */
[----:B------:R-:W-:Y:S02]  /*0910*/  ISETP.NE.AND P2, PT, R11, RZ, PT ;  /* 0x000000ff0b00720c */ /* 0x000fe40003f45270 */
[----:B------:R-:W-:Y:S01]  /*0920*/  LOP3.LUT R7, R3, 0x7fffff, RZ, 0xc0, !PT ;  /* 0x007fffff03077812 */ /* 0x000fe200078ec0ff */
[----:B------:R-:W-:Y:S01]  /*0930*/  FFMA.RP R3, R12, R10, R9 ;  /* 0x0000000a0c037223 */ /* 0x000fe20000008009 */
[----:B------:R-:W-:Y:S01]  /*0940*/  IMAD.MOV R9, RZ, RZ, -R11 ;  /* 0x000000ffff097224 */ /* 0x000fe200078e0a0b */
[----:B------:R-:W-:Y:S02]  /*0950*/  ISETP.NE.AND P1, PT, R11, RZ, PT ;  /* 0x000000ff0b00720c */ /* 0x000fe40003f25270 */
[----:B------:R-:W-:-:S02]  /*0960*/  LOP3.LUT R7, R7, 0x800000, RZ, 0xfc, !PT ;  /* 0x0080000007077812 */ /* 0x000fc400078efcff */
[----:B------:R-:W-:Y:S02]  /*0970*/  FSETP.NEU.FTZ.AND P0, PT, R3, R6, PT ;  /* 0x000000060300720b */ /* 0x000fe40003f1d000 */
[----:B------:R-:W-:Y:S02]  /*0980*/  SHF.L.U32 R8, R7, R8, RZ ;  /* 0x0000000807087219 */ /* 0x000fe400000006ff */
[----:B------:R-:W-:Y:S02]  /*0990*/  SEL R6, R9, RZ, P2 ;  /* 0x000000ff09067207 */ /* 0x000fe40001000000 */
[----:B------:R-:W-:Y:S02]  /*09a0*/  ISETP.NE.AND P1, PT, R8, RZ, P1 ;  /* 0x000000ff0800720c */ /* 0x000fe40000f25270 */
[----:B------:R-:W-:Y:S02]  /*09b0*/  SHF.R.U32.HI R6, RZ, R6, R7 ;  /* 0x00000006ff067219 */ /* 0x000fe40000011607 */
[----:B------:R-:W-:-:S02]  /*09c0*/  PLOP3.LUT P0, PT, P0, P1, PT, 0xf8, 0x8f ;  /* 0x00000000008f781c */ /* 0x000fc40000703f70 */
[----:B------:R-:W-:Y:S02]  /*09d0*/  SHF.R.U32.HI R8, RZ, 0x1, R6 ;  /* 0x00000001ff087819 */ /* 0x000fe40000011606 */
[----:B------:R-:W-:-:S04]  /*09e0*/  SEL R3, RZ, 0x1, !P0 ;  /* 0x00000001ff037807 */ /* 0x000fc80004000000 */
[----:B------:R-:W-:-:S04]  /*09f0*/  LOP3.LUT R3, R3, 0x1, R8, 0xf8, !PT ;  /* 0x0000000103037812 */ /* 0x000fc800078ef808 */
[----:B------:R-:W-:-:S04]  /*0a00*/  LOP3.LUT R3, R3, R6, RZ, 0xc0, !PT ;  /* 0x0000000603037212 */ /* 0x000fc800078ec0ff */
[----:B------:R-:W-:-:S04]  /*0a10*/  IADD3 R3, PT, PT, R8, R3, RZ ;  /* 0x0000000308037210 */ /* 0x000fc80007ffe0ff */
[----:B------:R-:W-:Y:S01]  /*0a20*/  LOP3.LUT R0, R3, R0, RZ, 0xfc, !PT ;  /* 0x0000000003007212 */ /* 0x000fe200078efcff */
[----:B------:R-:W-:Y:S06]  /*0a30*/  BRA `(.L_x_164) ;  /* 0x0000000000107947 */ /* 0x000fec0003800000 */
.L_x_163:
[----:B------:R-:W-:-:S04]  /*0a40*/  LOP3.LUT R0, R0, 0x80000000, RZ, 0xc0, !PT ;  /* 0x8000000000007812 */ /* 0x000fc800078ec0ff */
[----:B------:R-:W-:Y:S01]  /*0a50*/  LOP3.LUT R0, R0, 0x7f800000, RZ, 0xfc, !PT ;  /* 0x7f80000000007812 */ /* 0x000fe200078efcff */
[----:B------:R-:W-:Y:S06]  /*0a60*/  BRA `(.L_x_164) ;  /* 0x0000000000047947 */ /* 0x000fec0003800000 */
.L_x_162:
[----:B------:R-:W-:-:S07]  /*0a70*/  IMAD R0, R7, 0x800000, R0 ;  /* 0x0080000007007824 */ /* 0x000fce00078e0200 */
.L_x_164:
[----:B------:R-:W-:Y:S05]  /*0a80*/  BSYNC.RECONVERGENT B3 ;  /* 0x0000000000037941 */ /* 0x000fea0003800200 */
.L_x_161:
[----:B------:R-:W-:Y:S05]  /*0a90*/  BRA `(.L_x_165) ;  /* 0x0000000000207947 */ /* 0x000fea0003800000 */
.L_x_160:
[----:B------:R-:W-:-:S04]  /*0aa0*/  LOP3.LUT R0, R3, 0x80000000, R7, 0x48, !PT ;  /* 0x8000000003007812 */ /* 0x000fc800078e4807 */
[----:B------:R-:W-:Y:S01]  /*0ab0*/  LOP3.LUT R0, R0, 0x7f800000, RZ, 0xfc, !PT ;  /* 0x7f80000000007812 */ /* 0x000fe200078efcff */
[----:B------:R-:W-:Y:S06]  /*0ac0*/  BRA `(.L_x_165) ;  /* 0x0000000000147947 */ /* 0x000fec0003800000 */
.L_x_159:
[----:B------:R-:W-:Y:S01]  /*0ad0*/  LOP3.LUT R0, R3, 0x80000000, R7, 0x48, !PT ;  /* 0x8000000003007812 */ /* 0x000fe200078e4807 */
[----:B------:R-:W-:Y:S06]  /*0ae0*/  BRA `(.L_x_165) ;  /* 0x00000000000c7947 */ /* 0x000fec0003800000 */
.L_x_158:
[----:B------:R-:W0:Y:S01]  /*0af0*/  MUFU.RSQ R0, -QNAN ;  /* 0xffc0000000007908 */ /* 0x000e220000001400 */
[----:B------:R-:W-:Y:S05]  /*0b00*/  BRA `(.L_x_165) ;  /* 0x0000000000047947 */ /* 0x000fea0003800000 */
.L_x_157:
[----:B------:R-:W-:-:S07]  /*0b10*/  FADD.FTZ R0, R0, R3 ;  /* 0x0000000300007221 */ /* 0x000fce0000010000 */
.L_x_165:
[----:B------:R-:W-:Y:S05]  /*0b20*/  BSYNC.RECONVERGENT B2 ;  /* 0x0000000000027941 */ /* 0x000fea0003800200 */
.L_x_155:
[----:B------:R-:W-:-:S04]  /*0b30*/  IMAD.MOV.U32 R3, RZ, RZ, 0x0 ;  /* 0x00000000ff037424 */ /* 0x000fc800078e00ff */
[----:B0-----:R-:W-:Y:S05]  /*0b40*/  RET.REL.NODEC R2 `(_Z20findCosAngles_kernelP6points5point) ;  /* 0xfffffff4022c7950 */ /* 0x001fea0003c3ffff */
.L_x_166:
        /* <DEDUP_REMOVED lines=11> */
.L_x_175:


//--------------------- .text._Z18lowestPoint_kernelP6pointsS0_ --------------------------
	.section	.text._Z18lowestPoint_kernelP6pointsS0_,"ax",@progbits
	.align	128
        .global         _Z18lowestPoint_kernelP6pointsS0_
        .type           _Z18lowestPoint_kernelP6pointsS0_,@function
        .size           _Z18lowestPoint_kernelP6pointsS0_,(.L_x_178 - _Z18lowestPoint_kernelP6pointsS0_)
        .other          _Z18lowestPoint_kernelP6pointsS0_,@"STO_CUDA_ENTRY STV_DEFAULT"
_Z18lowestPoint_kernelP6pointsS0_:
.text._Z18lowestPoint_kernelP6pointsS0_:
[----:B------:R-:W-:Y:S01]  /*0000*/  LDC R1, c[0x0][0x37c] ;  /* 0x0000df00ff017b82 */ /* 0x000fe20000000800 */
[----:B------:R-:W0:Y:S01]  /*0010*/  S2R R9, SR_CTAID.X ;  /* 0x0000000000097919 */ /* 0x000e220000002500 */
[----:B------:R-:W1:Y:S01]  /*0020*/  LDCU UR4, c[0x0][0x360] ;  /* 0x00006c00ff0477ac */ /* 0x000e620008000800 */
[----:B------:R-:W0:Y:S01]  /*0030*/  S2R R11, SR_TID.X ;  /* 0x00000000000b7919 */ /* 0x000e220000002100 */
[----:B-1----:R-:W-:Y:S02]  /*0040*/  IMAD.U32 R0, RZ, RZ, UR4 ;  /* 0x00000004ff007e24 */ /* 0x002fe4000f8e00ff */
[----:B0-----:R-:W-:-:S05]  /*0050*/  IMAD R5, R9, UR4, R11 ;  /* 0x0000000409057c24 */ /* 0x001fca000f8e020b */
[----:B------:R-:W-:-:S13]  /*0060*/  ISETP.GT.AND P0, PT, R5, 0x3f, PT ;  /* 0x0000003f0500780c */ /* 0x000fda0003f04270 */
[----:B------:R-:W-:Y:S05]  /*0070*/  @P0 EXIT ;  /* 0x000000000000094d */ /* 0x000fea0003800000 */
[----:B------:R-:W0:Y:S01]  /*0080*/  LDC.64 R2, c[0x0][0x380] ;  /* 0x0000e000ff027b82 */ /* 0x000e220000000a00 */
[----:B------:R-:W1:Y:S01]  /*0090*/  LDCU.64 UR6, c[0x0][0x358] ;  /* 0x00006b00ff0677ac */ /* 0x000e620008000a00 */
[----:B0-----:R-:W-:-:S05]  /*00a0*/  IMAD.WIDE R2, R5, 0x4, R2 ;  /* 0x0000000405027825 */ /* 0x001fca00078e0202 */
[----:B-1----:R-:W2:Y:S04]  /*00b0*/  LDG.E R4, desc[UR6][R2.64] ;  /* 0x0000000602047981 */ /* 0x002ea8000c1e1900 */
[----:B------:R-:W3:Y:S01]  /*00c0*/  LDG.E R5, desc[UR6][R2.64+0x100] ;  /* 0x0001000602057981 */ /* 0x000ee2000c1e1900 */
[----:B------:R-:W-:Y:S02]  /*00d0*/  MOV R6, 0x400 ;  /* 0x0000040000067802 */ /* 0x000fe40000000f00 */
[----:B------:R-:W-:Y:S01]  /*00e0*/  ISETP.GE.U32.AND P0, PT, R0, 0x2, PT ;  /* 0x000000020000780c */ /* 0x000fe20003f06070 */
[----:B------:R-:W0:Y:S02]  /*00f0*/  S2R R7, SR_CgaCtaId ;  /* 0x0000000000077919 */ /* 0x000e240000008800 */
[----:B0-----:R-:W-:-:S05]  /*0100*/  LEA R6, R7, R6, 0x18 ;  /* 0x0000000607067211 */ /* 0x001fca00078ec0ff */
[----:B------:R-:W-:-:S05]  /*0110*/  IMAD R6, R11, 0xc, R6 ;  /* 0x0000000c0b067824 */ /* 0x000fca00078e0206 */
[----:B--2---:R0:W-:Y:S04]  /*0120*/  STS [R6], R4 ;  /* 0x0000000406007388 */ /* 0x0041e80000000800 */
[----:B---3--:R0:W-:Y:S01]  /*0130*/  STS [R6+0x4], R5 ;  /* 0x0000040506007388 */ /* 0x0081e20000000800 */
[----:B------:R-:W-:Y:S06]  /*0140*/  BAR.SYNC.DEFER_BLOCKING 0x0 ;  /* 0x0000000000007b1d */ /* 0x000fec0000010000 */
[----:B------:R-:W-:Y:S05]  /*0150*/  @!P0 BRA `(.L_x_167) ;  /* 0x00000000007c8947 */ /* 0x000fea0003800000 */
[----:B------:R-:W-:-:S07]  /*0160*/  VIADD R3, R6, 0x4 ;  /* 0x0000000406037836 */ /* 0x000fce0000000000 */
.L_x_172:
[--C-:B0-----:R-:W-:Y:S01]  /*0170*/  IMAD.MOV.U32 R4, RZ, RZ, R0.reuse ;  /* 0x000000ffff047224 */ /* 0x101fe200078e0000 */
[----:B------:R-:W-:Y:S01]  /*0180*/  SHF.R.U32.HI R0, RZ, 0x1, R0 ;  /* 0x00000001ff007819 */ /* 0x000fe20000011600 */
[----:B------:R-:W-:Y:S03]  /*0190*/  BSSY.RECONVERGENT B0, `(.L_x_168) ;  /* 0x0000018000007945 */ /* 0x000fe60003800200 */
[----:B------:R-:W-:-:S13]  /*01a0*/  ISETP.GE.U32.AND P0, PT, R11, R0, PT ;  /* 0x000000000b00720c */ /* 0x000fda0003f06070 */
[----:B-12---:R-:W-:Y:S05]  /*01b0*/  @P0 BRA `(.L_x_169) ;  /* 0x0000000000540947 */ /* 0x006fea0003800000 */
[----:B------:R-:W-:Y:S01]  /*01c0*/  IMAD R7, R0, 0xc, R3 ;  /* 0x0000000c00077824 */ /* 0x000fe200078e0203 */
[----:B------:R-:W-:Y:S01]  /*01d0*/  LDS R2, [R6+0x4] ;  /* 0x0000040006027984 */ /* 0x000fe20000000800 */
[----:B------:R-:W-:Y:S03]  /*01e0*/  BSSY.RELIABLE B1, `(.L_x_170) ;  /* 0x000000e000017945 */ /* 0x000fe60003800100 */
[----:B------:R-:W0:Y:S02]  /*01f0*/  LDS R13, [R7] ;  /* 0x00000000070d7984 */ /* 0x000e240000000800 */
[----:B0-----:R-:W-:-:S13]  /*0200*/  FSETP.GT.AND P0, PT, R2, R13, PT ;  /* 0x0000000d0200720b */ /* 0x001fda0003f04000 */
[----:B------:R0:W1:Y:S01]  /*0210*/  @P0 LDS R5, [R7+-0x4] ;  /* 0xfffffc0007050984 */ /* 0x0000620000000800 */
[----:B------:R-:W-:Y:S05]  /*0220*/  @P0 BRA `(.L_x_171) ;  /* 0x0000000000240947 */ /* 0x000fea0003800000 */
[----:B------:R-:W-:-:S05]  /*0230*/  FADD R2, R2, -R13 ;  /* 0x8000000d02027221 */ /* 0x000fca0000000000 */
[----:B------:R-:W-:-:S13]  /*0240*/  FSETP.GEU.AND P0, PT, |R2|, 9.9999999747524270788e-07, PT ;  /* 0x358637bd0200780b */ /* 0x000fda0003f0e200 */
[----:B------:R-:W-:Y:S05]  /*0250*/  @P0 BREAK.RELIABLE B1 ;  /* 0x0000000000010942 */ /* 0x000fea0003800100 */
[----:B------:R-:W-:Y:S05]  /*0260*/  @P0 BRA `(.L_x_169) ;  /* 0x0000000000280947 */ /* 0x000fea0003800000 */
[----:B------:R-:W-:Y:S04]  /*0270*/  LDS R2, [R6] ;  /* 0x0000000006027984 */ /* 0x000fe80000000800 */
[----:B-1----:R-:W1:Y:S02]  /*0280*/  LDS R5, [R7+-0x4] ;  /* 0xfffffc0007057984 */ /* 0x002e640000000800 */
[----:B-1----:R-:W-:-:S13]  /*0290*/  FSETP.GT.AND P0, PT, R2, R5, PT ;  /* 0x000000050200720b */ /* 0x002fda0003f04000 */
[----:B------:R-:W-:Y:S05]  /*02a0*/  @!P0 BREAK.RELIABLE B1 ;  /* 0x0000000000018942 */ /* 0x000fea0003800100 */
[----:B------:R-:W-:Y:S05]  /*02b0*/  @!P0 BRA `(.L_x_169) ;  /* 0x0000000000148947 */ /* 0x000fea0003800000 */
.L_x_171:
[----:B------:R-:W-:Y:S05]  /*02c0*/  BSYNC.RELIABLE B1 ;  /* 0x0000000000017941 */ /* 0x000fea0003800100 */
.L_x_170:
[----:B0-----:R-:W0:Y:S04]  /*02d0*/  LDS R7, [R7+0x4] ;  /* 0x0000040007077984 */ /* 0x001e280000000800 */
[----:B-1----:R2:W-:Y:S04]  /*02e0*/  STS [R6], R5 ;  /* 0x0000000506007388 */ /* 0x0025e80000000800 */
[----:B------:R2:W-:Y:S04]  /*02f0*/  STS [R6+0x4], R13 ;  /* 0x0000040d06007388 */ /* 0x0005e80000000800 */
[----:B0-----:R2:W-:Y:S02]  /*0300*/  STS [R6+0x8], R7 ;  /* 0x0000080706007388 */ /* 0x0015e40000000800 */
.L_x_169:
[----:B------:R-:W-:Y:S05]  /*0310*/  BSYNC.RECONVERGENT B0 ;  /* 0x0000000000007941 */ /* 0x000fea0003800200 */
.L_x_168:
[----:B------:R-:W-:Y:S05]  /*0320*/  WARPSYNC.ALL ;  /* 0x0000000000007948 */ /* 0x000fea0003800000 */
[----:B------:R-:W-:-:S13]  /*0330*/  ISETP.GT.U32.AND P0, PT, R4, 0x3, PT ;  /* 0x000000030400780c */ /* 0x000fda0003f04070 */
[----:B------:R-:W-:Y:S05]  /*0340*/  @P0 BRA `(.L_x_172) ;  /* 0xfffffffc00880947 */ /* 0x000fea000383ffff */
.L_x_167:
[----:B------:R-:W-:Y:S01]  /*0350*/  BAR.SYNC.DEFER_BLOCKING 0x0 ;  /* 0x0000000000007b1d */ /* 0x000fe20000010000 */
[----:B------:R-:W-:-:S13]  /*0360*/  ISETP.NE.AND P0, PT, R11, RZ, PT ;  /* 0x000000ff0b00720c */ /* 0x000fda0003f05270 */
[----:B------:R-:W-:Y:S05]  /*0370*/  @P0 EXIT ;  /* 0x000000000000094d */ /* 0x000fea0003800000 */
[----:B------:R-:W3:Y:S01]  /*0380*/  S2UR UR5, SR_CgaCtaId ;  /* 0x00000000000579c3 */ /* 0x000ee20000008800 */
[----:B------:R-:W-:-:S07]  /*0390*/  UMOV UR4, 0x400 ;  /* 0x0000040000047882 */ /* 0x000fce0000000000 */
[----:B------:R-:W4:Y:S01]  /*03a0*/  LDC.64 R2, c[0x0][0x388] ;  /* 0x0000e200ff027b82 */ /* 0x000f220000000a00 */
[----:B---3--:R-:W-:Y:S01]  /*03b0*/  ULEA UR4, UR5, UR4, 0x18 ;  /* 0x0000000405047291 */ /* 0x008fe2000f8ec0ff */
[----:B----4-:R-:W-:-:S08]  /*03c0*/  IMAD.WIDE.U32 R2, R9, 0x4, R2 ;  /* 0x0000000409027825 */ /* 0x010fd000078e0002 */
[----:B012---:R-:W0:Y:S04]  /*03d0*/  LDS.64 R4, [UR4] ;  /* 0x00000004ff047984 */ /* 0x007e280008000a00 */
[----:B0-----:R-:W-:Y:S04]  /*03e0*/  STG.E desc[UR6][R2.64], R4 ;  /* 0x0000000402007986 */ /* 0x001fe8000c101906 */
[----:B------:R-:W-:Y:S01]  /*03f0*/  STG.E desc[UR6][R2.64+0x100], R5 ;  /* 0x0001000502007986 */ /* 0x000fe2000c101906 */
[----:B------:R-:W-:Y:S05]  /*0400*/  EXIT ;  /* 0x000000000000794d */ /* 0x000fea0003800000 */
.L_x_173:
        /* <DEDUP_REMOVED lines=15> */
.L_x_178:


//--------------------- .nv.global.init           --------------------------
	.section	.nv.global.init,"aw",@progbits
.nv.global.init:
	.type		$str$2,@object
	.size		$str$2,($str$4 - $str$2)
$str$2:
        /*0000*/ 	.byte	0x0a, 0x00
	.type		$str$4,@object
	.size		$str$4,($str$3 - $str$4)
$str$4:
        /*0002*/ 	.byte	0x43, 0x5b, 0x25, 0x64, 0x5d, 0x20, 0x3d, 0x20, 0x25, 0x64, 0x20, 0x00
	.type		$str$3,@object
	.size		$str$3,($str$1 - $str$3)
$str$3:
        /*000e*/ 	.byte	0x42, 0x5b, 0x25, 0x64, 0x5d, 0x20, 0x3d, 0x20, 0x25, 0x64, 0x20, 0x00
	.type		$str$1,@object
	.size		$str$1,($str$7 - $str$1)
$str$1:
        /*001a*/ 	.byte	0x41, 0x5b, 0x25, 0x64, 0x5d, 0x20, 0x3d, 0x20, 0x25, 0x64, 0x20, 0x00
	.type		$str$7,@object
	.size		$str$7,($str$6 - $str$7)
$str$7:
        /*0026*/ 	.byte	0x42, 0x5b, 0x25, 0x64, 0x5d, 0x20, 0x3d, 0x20, 0x25, 0x64, 0x20, 0x28, 0x25, 0x64, 0x29, 0x00
	.type		$str$6,@object
	.size		$str$6,($str$5 - $str$6)
$str$6:
        /*0036*/ 	.byte	0x41, 0x5b, 0x25, 0x64, 0x5d, 0x20, 0x3d, 0x20, 0x25, 0x64, 0x20, 0x28, 0x25, 0x64, 0x29, 0x20
        /*0046*/ 	.byte	0x00
	.type		$str$5,@object
	.size		$str$5,($str - $str$5)
$str$5:
        /*0047*/ 	.byte	0x4f, 0x72, 0x69, 0x67, 0x69, 0x6e, 0x61, 0x6c, 0x20, 0x64, 0x61, 0x74, 0x61, 0x20, 0x70, 0x61
        /*0057*/ 	.byte	0x73, 0x73, 0x65, 0x64, 0x20, 0x6e, 0x0a, 0x09, 0x00
	.type		$str,@object
	.size		$str,(.L_0 - $str)
$str:
        /*0060*/ 	.byte	0x4d, 0x65, 0x72, 0x67, 0x65, 0x20, 0x73, 0x65, 0x71, 0x75, 0x65, 0x6e, 0x74, 0x69, 0x61, 0x6c
        /*0070*/ 	.byte	0x20, 0x72, 0x65, 0x61, 0x63, 0x68, 0x65, 0x64, 0x0a, 0x00
.L_0:


//--------------------- .nv.shared.reserved.0     --------------------------
	.section	.nv.shared.reserved.0,"aw",@nobits
	.weak		__nv_reservedSMEM_offset_0_alias
	.size		__nv_reservedSMEM_offset_0_alias, 0, 64
	.other		__nv_reservedSMEM_offset_0_alias,@"STO_CUDA_RESERVED_SHARED STV_DEFAULT"
__nv_reservedSMEM_offset_0_alias:
	.zero		0
	.zero		64


//--------------------- .nv.shared._Z18lowestPoint_kernelP6pointsS0_ --------------------------
	.section	.nv.shared._Z18lowestPoint_kernelP6pointsS0_,"aw",@nobits
	.sectionflags	@""
	.align	4
.nv.shared._Z18lowestPoint_kernelP6pointsS0_:
	.zero		1792


//--------------------- .nv.constant0._Z18merge_basic_kernelPiiS_iS_ --------------------------
	.section	.nv.constant0._Z18merge_basic_kernelPiiS_iS_,"a",@progbits
	.sectionflags	@""
	.align	4
.nv.constant0._Z18merge_basic_kernelPiiS_iS_:
	.zero		936


//--------------------- .nv.constant0._Z20findCosAngles_kernelP6points5point --------------------------
	.section	.nv.constant0._Z20findCosAngles_kernelP6points5point,"a",@progbits
	.sectionflags	@""
	.align	4
.nv.constant0._Z20findCosAngles_kernelP6points5point:
	.zero		916


//--------------------- .nv.constant0._Z18lowestPoint_kernelP6pointsS0_ --------------------------
	.section	.nv.constant0._Z18lowestPoint_kernelP6pointsS0_,"a",@progbits
	.sectionflags	@""
	.align	4
.nv.constant0._Z18lowestPoint_kernelP6pointsS0_:
	.zero		912


//--------------------- SYMBOLS --------------------------

	.type		.nv.reservedSmem.offset0,@object
	.size		.nv.reservedSmem.offset0,0x4
	.type		.nv.reservedSmem.cap,@object
	.size		.nv.reservedSmem.cap,0x4
	.type		vprintf,@function
